//
// Generated by NVIDIA NVVM Compiler
//
// Compiler Build ID: CL-36424714
// Cuda compilation tools, release 13.0, V13.0.88
// Based on NVVM 20.0.0
//

.version 9.0
.target sm_100
.address_size 64

	// .globl	_Z6kernelP6uchar4jji
.const .align 8 .b8 GPU_AVG[1200];
.const .align 8 .b8 GPU_INVERT_COV[3600];

.visible .entry _Z6kernelP6uchar4jji(
	.param .u64 .ptr .align 1 _Z6kernelP6uchar4jji_param_0,
	.param .u32 _Z6kernelP6uchar4jji_param_1,
	.param .u32 _Z6kernelP6uchar4jji_param_2,
	.param .u32 _Z6kernelP6uchar4jji_param_3
)
{
	.reg .pred 	%p<26>;
	.reg .b16 	%rs<20>;
	.reg .b32 	%r<81>;
	.reg .b64 	%rd<41>;
	.reg .b64 	%fd<270>;

	ld.param.u64 	%rd9, [_Z6kernelP6uchar4jji_param_0];
	ld.param.u32 	%r36, [_Z6kernelP6uchar4jji_param_1];
	ld.param.u32 	%r37, [_Z6kernelP6uchar4jji_param_2];
	ld.param.u32 	%r38, [_Z6kernelP6uchar4jji_param_3];
	cvta.to.global.u64 	%rd1, %rd9;
	mov.u32 	%r39, %ntid.x;
	mov.u32 	%r40, %ctaid.x;
	mov.u32 	%r41, %tid.x;
	mad.lo.s32 	%r72, %r39, %r40, %r41;
	mov.u32 	%r42, %ntid.y;
	mov.u32 	%r43, %ctaid.y;
	mov.u32 	%r44, %tid.y;
	mad.lo.s32 	%r2, %r42, %r43, %r44;
	mov.u32 	%r45, %nctaid.x;
	mul.lo.s32 	%r3, %r39, %r45;
	mov.u32 	%r46, %nctaid.y;
	mul.lo.s32 	%r4, %r42, %r46;
	setp.ge.u32 	%p1, %r72, %r36;
	@%p1 bra 	$L__BB0_37;
	setp.lt.s32 	%p2, %r38, 2;
	@%p2 bra 	$L__BB0_28;
	ld.const.f64 	%fd1, [GPU_AVG+8];
	ld.const.f64 	%fd2, [GPU_AVG+16];
	add.s32 	%r62, %r38, -1;
	add.s32 	%r5, %r38, -2;
	add.s32 	%r63, %r38, 3;
	and.b32  	%r6, %r63, 3;
	ld.const.f64 	%fd3, [GPU_INVERT_COV+24];
	ld.const.f64 	%fd4, [GPU_INVERT_COV+8];
	ld.const.f64 	%fd5, [GPU_INVERT_COV+32];
	ld.const.f64 	%fd6, [GPU_INVERT_COV+56];
	ld.const.f64 	%fd7, [GPU_INVERT_COV+16];
	ld.const.f64 	%fd8, [GPU_INVERT_COV+40];
	ld.const.f64 	%fd9, [GPU_INVERT_COV+64];
	and.b32  	%r7, %r62, 3;
	and.b32  	%r8, %r63, 1;
	and.b32  	%r64, %r62, -4;
	neg.s32 	%r9, %r64;
	mov.u64 	%rd34, GPU_AVG;
	mov.u64 	%rd37, GPU_INVERT_COV;
	add.s64 	%rd26, %rd34, 56;
$L__BB0_3:
	setp.ge.u32 	%p11, %r2, %r37;
	mov.u32 	%r73, %r2;
	@%p11 bra 	$L__BB0_4;
	bra.uni 	$L__BB0_5;
$L__BB0_4:
	add.s32 	%r72, %r72, %r3;
	setp.lt.u32 	%p25, %r72, %r36;
	@%p25 bra 	$L__BB0_3;
	bra.uni 	$L__BB0_37;
$L__BB0_5:
	setp.lt.u32 	%p12, %r5, 3;
	mad.lo.s32 	%r66, %r73, %r36, %r72;
	mul.wide.u32 	%rd24, %r66, 4;
	add.s64 	%rd2, %rd1, %rd24;
	.pragma "used_bytes_mask 7";
	ld.global.u32 	%r67, [%rd2];
	bfe.u32 	%r68, %r67, 0, 8;
	cvt.u16.u32 	%rs5, %r68;
	and.b16  	%rs6, %rs5, 255;
	bfe.u32 	%r69, %r67, 8, 8;
	cvt.u16.u32 	%rs7, %r69;
	and.b16  	%rs8, %rs7, 255;
	bfe.u32 	%r70, %r67, 16, 8;
	cvt.u16.u32 	%rs9, %r70;
	and.b16  	%rs10, %rs9, 255;
	cvt.rn.f64.u16 	%fd10, %rs6;
	ld.const.f64 	%fd29, [GPU_AVG];
	sub.f64 	%fd30, %fd10, %fd29;
	cvt.rn.f64.u16 	%fd11, %rs8;
	sub.f64 	%fd31, %fd11, %fd1;
	cvt.rn.f64.u16 	%fd12, %rs10;
	sub.f64 	%fd32, %fd12, %fd2;
	ld.const.f64 	%fd33, [GPU_INVERT_COV];
	fma.rn.f64 	%fd34, %fd30, %fd33, 0d0000000000000000;
	fma.rn.f64 	%fd35, %fd31, %fd3, %fd34;
	ld.const.f64 	%fd36, [GPU_INVERT_COV+48];
	fma.rn.f64 	%fd37, %fd32, %fd36, %fd35;
	mul.f64 	%fd38, %fd37, %fd30;
	mov.f64 	%fd39, 0d0000000000000000;
	sub.f64 	%fd40, %fd39, %fd38;
	fma.rn.f64 	%fd41, %fd30, %fd4, 0d0000000000000000;
	fma.rn.f64 	%fd42, %fd31, %fd5, %fd41;
	fma.rn.f64 	%fd43, %fd32, %fd6, %fd42;
	mul.f64 	%fd44, %fd43, %fd31;
	sub.f64 	%fd45, %fd40, %fd44;
	fma.rn.f64 	%fd46, %fd30, %fd7, 0d0000000000000000;
	fma.rn.f64 	%fd47, %fd31, %fd8, %fd46;
	fma.rn.f64 	%fd48, %fd32, %fd9, %fd47;
	mul.f64 	%fd49, %fd48, %fd32;
	sub.f64 	%fd262, %fd45, %fd49;
	mov.b16 	%rs11, 0;
	st.global.u8 	[%rd2+3], %rs11;
	mov.b32 	%r77, 1;
	@%p12 bra 	$L__BB0_17;
	mov.u64 	%rd28, GPU_INVERT_COV;
	add.s64 	%rd39, %rd28, 176;
	mov.b32 	%r74, 0;
	mov.u64 	%rd40, %rd26;
	mov.u32 	%r75, %r9;
$L__BB0_7:
	.pragma "nounroll";
	add.s32 	%r15, %r74, 1;
	ld.const.f64 	%fd50, [%rd40+-32];
	sub.f64 	%fd51, %fd10, %fd50;
	ld.const.f64 	%fd52, [%rd40+-24];
	sub.f64 	%fd53, %fd11, %fd52;
	ld.const.f64 	%fd54, [%rd40+-16];
	sub.f64 	%fd55, %fd12, %fd54;
	ld.const.f64 	%fd56, [%rd39+-104];
	fma.rn.f64 	%fd57, %fd51, %fd56, 0d0000000000000000;
	ld.const.f64 	%fd58, [%rd39+-80];
	fma.rn.f64 	%fd59, %fd53, %fd58, %fd57;
	ld.const.f64 	%fd60, [%rd39+-56];
	fma.rn.f64 	%fd61, %fd55, %fd60, %fd59;
	mul.f64 	%fd62, %fd61, %fd51;
	mov.f64 	%fd63, 0d0000000000000000;
	sub.f64 	%fd64, %fd63, %fd62;
	ld.const.f64 	%fd65, [%rd39+-96];
	fma.rn.f64 	%fd66, %fd51, %fd65, 0d0000000000000000;
	ld.const.f64 	%fd67, [%rd39+-72];
	fma.rn.f64 	%fd68, %fd53, %fd67, %fd66;
	ld.const.f64 	%fd69, [%rd39+-48];
	fma.rn.f64 	%fd70, %fd55, %fd69, %fd68;
	mul.f64 	%fd71, %fd70, %fd53;
	sub.f64 	%fd72, %fd64, %fd71;
	ld.const.f64 	%fd73, [%rd39+-88];
	fma.rn.f64 	%fd74, %fd51, %fd73, 0d0000000000000000;
	ld.const.f64 	%fd75, [%rd39+-64];
	fma.rn.f64 	%fd76, %fd53, %fd75, %fd74;
	ld.const.f64 	%fd77, [%rd39+-40];
	fma.rn.f64 	%fd78, %fd55, %fd77, %fd76;
	mul.f64 	%fd79, %fd78, %fd55;
	sub.f64 	%fd15, %fd72, %fd79;
	setp.leu.f64 	%p13, %fd15, %fd262;
	@%p13 bra 	$L__BB0_9;
	st.global.u8 	[%rd2+3], %r15;
	mov.f64 	%fd262, %fd15;
$L__BB0_9:
	ld.const.f64 	%fd80, [%rd40+-8];
	sub.f64 	%fd81, %fd10, %fd80;
	ld.const.f64 	%fd82, [%rd40];
	sub.f64 	%fd83, %fd11, %fd82;
	ld.const.f64 	%fd84, [%rd40+8];
	sub.f64 	%fd85, %fd12, %fd84;
	ld.const.f64 	%fd86, [%rd39+-32];
	fma.rn.f64 	%fd87, %fd81, %fd86, 0d0000000000000000;
	ld.const.f64 	%fd88, [%rd39+-8];
	fma.rn.f64 	%fd89, %fd83, %fd88, %fd87;
	ld.const.f64 	%fd90, [%rd39+16];
	fma.rn.f64 	%fd91, %fd85, %fd90, %fd89;
	mul.f64 	%fd92, %fd91, %fd81;
	mov.f64 	%fd93, 0d0000000000000000;
	sub.f64 	%fd94, %fd93, %fd92;
	ld.const.f64 	%fd95, [%rd39+-24];
	fma.rn.f64 	%fd96, %fd81, %fd95, 0d0000000000000000;
	ld.const.f64 	%fd97, [%rd39];
	fma.rn.f64 	%fd98, %fd83, %fd97, %fd96;
	ld.const.f64 	%fd99, [%rd39+24];
	fma.rn.f64 	%fd100, %fd85, %fd99, %fd98;
	mul.f64 	%fd101, %fd100, %fd83;
	sub.f64 	%fd102, %fd94, %fd101;
	ld.const.f64 	%fd103, [%rd39+-16];
	fma.rn.f64 	%fd104, %fd81, %fd103, 0d0000000000000000;
	ld.const.f64 	%fd105, [%rd39+8];
	fma.rn.f64 	%fd106, %fd83, %fd105, %fd104;
	ld.const.f64 	%fd107, [%rd39+32];
	fma.rn.f64 	%fd108, %fd85, %fd107, %fd106;
	mul.f64 	%fd109, %fd108, %fd85;
	sub.f64 	%fd17, %fd102, %fd109;
	setp.leu.f64 	%p14, %fd17, %fd262;
	@%p14 bra 	$L__BB0_11;
	cvt.u16.u32 	%rs12, %r15;
	add.s16 	%rs13, %rs12, 1;
	st.global.u8 	[%rd2+3], %rs13;
	mov.f64 	%fd262, %fd17;
$L__BB0_11:
	ld.const.f64 	%fd110, [%rd40+16];
	sub.f64 	%fd111, %fd10, %fd110;
	ld.const.f64 	%fd112, [%rd40+24];
	sub.f64 	%fd113, %fd11, %fd112;
	ld.const.f64 	%fd114, [%rd40+32];
	sub.f64 	%fd115, %fd12, %fd114;
	ld.const.f64 	%fd116, [%rd39+40];
	fma.rn.f64 	%fd117, %fd111, %fd116, 0d0000000000000000;
	ld.const.f64 	%fd118, [%rd39+64];
	fma.rn.f64 	%fd119, %fd113, %fd118, %fd117;
	ld.const.f64 	%fd120, [%rd39+88];
	fma.rn.f64 	%fd121, %fd115, %fd120, %fd119;
	mul.f64 	%fd122, %fd121, %fd111;
	mov.f64 	%fd123, 0d0000000000000000;
	sub.f64 	%fd124, %fd123, %fd122;
	ld.const.f64 	%fd125, [%rd39+48];
	fma.rn.f64 	%fd126, %fd111, %fd125, 0d0000000000000000;
	ld.const.f64 	%fd127, [%rd39+72];
	fma.rn.f64 	%fd128, %fd113, %fd127, %fd126;
	ld.const.f64 	%fd129, [%rd39+96];
	fma.rn.f64 	%fd130, %fd115, %fd129, %fd128;
	mul.f64 	%fd131, %fd130, %fd113;
	sub.f64 	%fd132, %fd124, %fd131;
	ld.const.f64 	%fd133, [%rd39+56];
	fma.rn.f64 	%fd134, %fd111, %fd133, 0d0000000000000000;
	ld.const.f64 	%fd135, [%rd39+80];
	fma.rn.f64 	%fd136, %fd113, %fd135, %fd134;
	ld.const.f64 	%fd137, [%rd39+104];
	fma.rn.f64 	%fd138, %fd115, %fd137, %fd136;
	mul.f64 	%fd139, %fd138, %fd115;
	sub.f64 	%fd19, %fd132, %fd139;
	setp.leu.f64 	%p15, %fd19, %fd262;
	@%p15 bra 	$L__BB0_13;
	cvt.u16.u32 	%rs14, %r15;
	add.s16 	%rs15, %rs14, 2;
	st.global.u8 	[%rd2+3], %rs15;
	mov.f64 	%fd262, %fd19;
$L__BB0_13:
	ld.const.f64 	%fd140, [%rd40+40];
	sub.f64 	%fd141, %fd10, %fd140;
	ld.const.f64 	%fd142, [%rd40+48];
	sub.f64 	%fd143, %fd11, %fd142;
	ld.const.f64 	%fd144, [%rd40+56];
	sub.f64 	%fd145, %fd12, %fd144;
	ld.const.f64 	%fd146, [%rd39+112];
	fma.rn.f64 	%fd147, %fd141, %fd146, 0d0000000000000000;
	ld.const.f64 	%fd148, [%rd39+136];
	fma.rn.f64 	%fd149, %fd143, %fd148, %fd147;
	ld.const.f64 	%fd150, [%rd39+160];
	fma.rn.f64 	%fd151, %fd145, %fd150, %fd149;
	mul.f64 	%fd152, %fd151, %fd141;
	mov.f64 	%fd153, 0d0000000000000000;
	sub.f64 	%fd154, %fd153, %fd152;
	ld.const.f64 	%fd155, [%rd39+120];
	fma.rn.f64 	%fd156, %fd141, %fd155, 0d0000000000000000;
	ld.const.f64 	%fd157, [%rd39+144];
	fma.rn.f64 	%fd158, %fd143, %fd157, %fd156;
	ld.const.f64 	%fd159, [%rd39+168];
	fma.rn.f64 	%fd160, %fd145, %fd159, %fd158;
	mul.f64 	%fd161, %fd160, %fd143;
	sub.f64 	%fd162, %fd154, %fd161;
	ld.const.f64 	%fd163, [%rd39+128];
	fma.rn.f64 	%fd164, %fd141, %fd163, 0d0000000000000000;
	ld.const.f64 	%fd165, [%rd39+152];
	fma.rn.f64 	%fd166, %fd143, %fd165, %fd164;
	ld.const.f64 	%fd167, [%rd39+176];
	fma.rn.f64 	%fd168, %fd145, %fd167, %fd166;
	mul.f64 	%fd169, %fd168, %fd145;
	sub.f64 	%fd21, %fd162, %fd169;
	setp.leu.f64 	%p16, %fd21, %fd262;
	@%p16 bra 	$L__BB0_15;
	cvt.u16.u32 	%rs16, %r15;
	add.s16 	%rs17, %rs16, 3;
	st.global.u8 	[%rd2+3], %rs17;
	mov.f64 	%fd262, %fd21;
$L__BB0_15:
	add.s32 	%r75, %r75, 4;
	add.s32 	%r74, %r74, 4;
	add.s64 	%rd40, %rd40, 96;
	add.s64 	%rd39, %rd39, 288;
	setp.ne.s32 	%p17, %r75, 0;
	@%p17 bra 	$L__BB0_7;
	add.s32 	%r77, %r74, 1;
$L__BB0_17:
	setp.eq.s32 	%p18, %r7, 0;
	@%p18 bra 	$L__BB0_27;
	setp.eq.s32 	%p19, %r6, 1;
	@%p19 bra 	$L__BB0_24;
	mul.wide.u32 	%rd29, %r77, 24;
	add.s64 	%rd7, %rd34, %rd29;
	ld.const.f64 	%fd170, [%rd7];
	sub.f64 	%fd171, %fd10, %fd170;
	ld.const.f64 	%fd172, [%rd7+8];
	sub.f64 	%fd173, %fd11, %fd172;
	ld.const.f64 	%fd174, [%rd7+16];
	sub.f64 	%fd175, %fd12, %fd174;
	mul.wide.u32 	%rd31, %r77, 72;
	add.s64 	%rd8, %rd37, %rd31;
	ld.const.f64 	%fd176, [%rd8];
	fma.rn.f64 	%fd177, %fd171, %fd176, 0d0000000000000000;
	ld.const.f64 	%fd178, [%rd8+24];
	fma.rn.f64 	%fd179, %fd173, %fd178, %fd177;
	ld.const.f64 	%fd180, [%rd8+48];
	fma.rn.f64 	%fd181, %fd175, %fd180, %fd179;
	mul.f64 	%fd182, %fd181, %fd171;
	mov.f64 	%fd183, 0d0000000000000000;
	sub.f64 	%fd184, %fd183, %fd182;
	ld.const.f64 	%fd185, [%rd8+8];
	fma.rn.f64 	%fd186, %fd171, %fd185, 0d0000000000000000;
	ld.const.f64 	%fd187, [%rd8+32];
	fma.rn.f64 	%fd188, %fd173, %fd187, %fd186;
	ld.const.f64 	%fd189, [%rd8+56];
	fma.rn.f64 	%fd190, %fd175, %fd189, %fd188;
	mul.f64 	%fd191, %fd190, %fd173;
	sub.f64 	%fd192, %fd184, %fd191;
	ld.const.f64 	%fd193, [%rd8+16];
	fma.rn.f64 	%fd194, %fd171, %fd193, 0d0000000000000000;
	ld.const.f64 	%fd195, [%rd8+40];
	fma.rn.f64 	%fd196, %fd173, %fd195, %fd194;
	ld.const.f64 	%fd197, [%rd8+64];
	fma.rn.f64 	%fd198, %fd175, %fd197, %fd196;
	mul.f64 	%fd199, %fd198, %fd175;
	sub.f64 	%fd24, %fd192, %fd199;
	setp.leu.f64 	%p20, %fd24, %fd262;
	@%p20 bra 	$L__BB0_21;
	st.global.u8 	[%rd2+3], %r77;
	mov.f64 	%fd262, %fd24;
$L__BB0_21:
	ld.const.f64 	%fd200, [%rd7+24];
	sub.f64 	%fd201, %fd10, %fd200;
	ld.const.f64 	%fd202, [%rd7+32];
	sub.f64 	%fd203, %fd11, %fd202;
	ld.const.f64 	%fd204, [%rd7+40];
	sub.f64 	%fd205, %fd12, %fd204;
	ld.const.f64 	%fd206, [%rd8+72];
	fma.rn.f64 	%fd207, %fd201, %fd206, 0d0000000000000000;
	ld.const.f64 	%fd208, [%rd8+96];
	fma.rn.f64 	%fd209, %fd203, %fd208, %fd207;
	ld.const.f64 	%fd210, [%rd8+120];
	fma.rn.f64 	%fd211, %fd205, %fd210, %fd209;
	mul.f64 	%fd212, %fd211, %fd201;
	mov.f64 	%fd213, 0d0000000000000000;
	sub.f64 	%fd214, %fd213, %fd212;
	ld.const.f64 	%fd215, [%rd8+80];
	fma.rn.f64 	%fd216, %fd201, %fd215, 0d0000000000000000;
	ld.const.f64 	%fd217, [%rd8+104];
	fma.rn.f64 	%fd218, %fd203, %fd217, %fd216;
	ld.const.f64 	%fd219, [%rd8+128];
	fma.rn.f64 	%fd220, %fd205, %fd219, %fd218;
	mul.f64 	%fd221, %fd220, %fd203;
	sub.f64 	%fd222, %fd214, %fd221;
	ld.const.f64 	%fd223, [%rd8+88];
	fma.rn.f64 	%fd224, %fd201, %fd223, 0d0000000000000000;
	ld.const.f64 	%fd225, [%rd8+112];
	fma.rn.f64 	%fd226, %fd203, %fd225, %fd224;
	ld.const.f64 	%fd227, [%rd8+136];
	fma.rn.f64 	%fd228, %fd205, %fd227, %fd226;
	mul.f64 	%fd229, %fd228, %fd205;
	sub.f64 	%fd26, %fd222, %fd229;
	setp.leu.f64 	%p21, %fd26, %fd262;
	@%p21 bra 	$L__BB0_23;
	cvt.u16.u32 	%rs18, %r77;
	add.s16 	%rs19, %rs18, 1;
	st.global.u8 	[%rd2+3], %rs19;
	mov.f64 	%fd262, %fd26;
$L__BB0_23:
	add.s32 	%r77, %r77, 2;
$L__BB0_24:
	setp.eq.s32 	%p22, %r8, 0;
	@%p22 bra 	$L__BB0_27;
	mul.wide.u32 	%rd33, %r77, 24;
	add.s64 	%rd35, %rd34, %rd33;
	ld.const.f64 	%fd230, [%rd35];
	sub.f64 	%fd231, %fd10, %fd230;
	ld.const.f64 	%fd232, [%rd35+8];
	sub.f64 	%fd233, %fd11, %fd232;
	ld.const.f64 	%fd234, [%rd35+16];
	sub.f64 	%fd235, %fd12, %fd234;
	mul.wide.u32 	%rd36, %r77, 72;
	add.s64 	%rd38, %rd37, %rd36;
	ld.const.f64 	%fd236, [%rd38];
	fma.rn.f64 	%fd237, %fd231, %fd236, 0d0000000000000000;
	ld.const.f64 	%fd238, [%rd38+24];
	fma.rn.f64 	%fd239, %fd233, %fd238, %fd237;
	ld.const.f64 	%fd240, [%rd38+48];
	fma.rn.f64 	%fd241, %fd235, %fd240, %fd239;
	mul.f64 	%fd242, %fd241, %fd231;
	mov.f64 	%fd243, 0d0000000000000000;
	sub.f64 	%fd244, %fd243, %fd242;
	ld.const.f64 	%fd245, [%rd38+8];
	fma.rn.f64 	%fd246, %fd231, %fd245, 0d0000000000000000;
	ld.const.f64 	%fd247, [%rd38+32];
	fma.rn.f64 	%fd248, %fd233, %fd247, %fd246;
	ld.const.f64 	%fd249, [%rd38+56];
	fma.rn.f64 	%fd250, %fd235, %fd249, %fd248;
	mul.f64 	%fd251, %fd250, %fd233;
	sub.f64 	%fd252, %fd244, %fd251;
	ld.const.f64 	%fd253, [%rd38+16];
	fma.rn.f64 	%fd254, %fd231, %fd253, 0d0000000000000000;
	ld.const.f64 	%fd255, [%rd38+40];
	fma.rn.f64 	%fd256, %fd233, %fd255, %fd254;
	ld.const.f64 	%fd257, [%rd38+64];
	fma.rn.f64 	%fd258, %fd235, %fd257, %fd256;
	mul.f64 	%fd259, %fd258, %fd235;
	sub.f64 	%fd260, %fd252, %fd259;
	setp.leu.f64 	%p23, %fd260, %fd262;
	@%p23 bra 	$L__BB0_27;
	st.global.u8 	[%rd2+3], %r77;
$L__BB0_27:
	add.s32 	%r73, %r73, %r4;
	setp.lt.u32 	%p24, %r73, %r37;
	@%p24 bra 	$L__BB0_5;
	bra.uni 	$L__BB0_4;
$L__BB0_28:
	add.s32 	%r23, %r2, %r4;
	max.u32 	%r47, %r37, %r23;
	setp.lt.u32 	%p3, %r23, %r37;
	selp.u32 	%r48, 1, 0, %p3;
	add.s32 	%r49, %r23, %r48;
	sub.s32 	%r50, %r47, %r49;
	div.u32 	%r51, %r50, %r4;
	add.s32 	%r24, %r51, %r48;
	and.b32  	%r25, %r24, 3;
	mul.lo.s32 	%r26, %r2, %r36;
	mul.lo.s32 	%r27, %r23, %r36;
	add.s32 	%r28, %r23, %r4;
	mul.lo.s32 	%r29, %r28, %r36;
	add.s32 	%r30, %r28, %r4;
$L__BB0_29:
	setp.ge.u32 	%p4, %r2, %r37;
	@%p4 bra 	$L__BB0_36;
	setp.eq.s32 	%p5, %r25, 3;
	mov.u32 	%r79, %r2;
	@%p5 bra 	$L__BB0_34;
	setp.eq.s32 	%p6, %r25, 0;
	add.s32 	%r52, %r26, %r72;
	mul.wide.u32 	%rd10, %r52, 4;
	add.s64 	%rd11, %rd1, %rd10;
	mov.b16 	%rs1, 0;
	st.global.u8 	[%rd11+3], %rs1;
	mov.u32 	%r79, %r23;
	@%p6 bra 	$L__BB0_34;
	setp.eq.s32 	%p7, %r25, 1;
	add.s32 	%r53, %r27, %r72;
	mul.wide.u32 	%rd12, %r53, 4;
	add.s64 	%rd13, %rd1, %rd12;
	mov.b16 	%rs2, 0;
	st.global.u8 	[%rd13+3], %rs2;
	mov.u32 	%r79, %r28;
	@%p7 bra 	$L__BB0_34;
	add.s32 	%r54, %r29, %r72;
	mul.wide.u32 	%rd14, %r54, 4;
	add.s64 	%rd15, %rd1, %rd14;
	mov.b16 	%rs3, 0;
	st.global.u8 	[%rd15+3], %rs3;
	mov.u32 	%r79, %r30;
$L__BB0_34:
	setp.lt.u32 	%p8, %r24, 3;
	@%p8 bra 	$L__BB0_36;
$L__BB0_35:
	mad.lo.s32 	%r55, %r79, %r36, %r72;
	mul.wide.u32 	%rd16, %r55, 4;
	add.s64 	%rd17, %rd1, %rd16;
	mov.b16 	%rs4, 0;
	st.global.u8 	[%rd17+3], %rs4;
	add.s32 	%r56, %r79, %r4;
	mad.lo.s32 	%r57, %r56, %r36, %r72;
	mul.wide.u32 	%rd18, %r57, 4;
	add.s64 	%rd19, %rd1, %rd18;
	st.global.u8 	[%rd19+3], %rs4;
	add.s32 	%r58, %r56, %r4;
	mad.lo.s32 	%r59, %r58, %r36, %r72;
	mul.wide.u32 	%rd20, %r59, 4;
	add.s64 	%rd21, %rd1, %rd20;
	st.global.u8 	[%rd21+3], %rs4;
	add.s32 	%r60, %r58, %r4;
	mad.lo.s32 	%r61, %r60, %r36, %r72;
	mul.wide.u32 	%rd22, %r61, 4;
	add.s64 	%rd23, %rd1, %rd22;
	st.global.u8 	[%rd23+3], %rs4;
	add.s32 	%r79, %r60, %r4;
	setp.lt.u32 	%p9, %r79, %r37;
	@%p9 bra 	$L__BB0_35;
$L__BB0_36:
	add.s32 	%r72, %r72, %r3;
	setp.lt.u32 	%p10, %r72, %r36;
	@%p10 bra 	$L__BB0_29;
$L__BB0_37:
	ret;

}


// ===== COMPILED SASS (sm_100) =====

	.target	sm_100

	.elftype	@"ET_EXEC"


//--------------------- .note.nv.tkinfo           --------------------------
	.section	.note.nv.tkinfo,"",@"SHT_NOTE"
	.sectionflags	@"SHF_NOTE_NV_TKINFO"
	.tkinfo
        /*0018*/ 	.word	0x00000002
        /*0030*/ 	.string	""
        /*0030*/ 	.string	"ptxas"
        /*0030*/ 	.string	"Cuda compilation tools, release 13.0, V13.0.88"
        /*0030*/ 	.string	"Build cuda_13.0.r13.0/compiler.36424714_0"
        /*0030*/ 	.string	"-arch sm_100 -m 64 "



//--------------------- .note.nv.cuinfo           --------------------------
	.section	.note.nv.cuinfo,"",@"SHT_NOTE"
	.sectionflags	@"SHF_NOTE_NV_CUINFO"
        /*0018*/ 	.short	0x0002
        /*001a*/ 	.short	0x0064
        /*001c*/ 	.short	0x0082
	.zero		2


//--------------------- .nv.info                  --------------------------
	.section	.nv.info,"",@"SHT_CUDA_INFO"
	.align	4


	//----- nvinfo : EIATTR_REGCOUNT
	.align		4
        /*0000*/ 	.byte	0x04, 0x2f
        /*0002*/ 	.short	(.L_3 - .L_2)
	.align		4
.L_2:
        /*0004*/ 	.word	index@(_Z6kernelP6uchar4jji)
        /*0008*/ 	.word	0x00000028


	//----- nvinfo : EIATTR_FRAME_SIZE
	.align		4
.L_3:
        /*000c*/ 	.byte	0x04, 0x11
        /*000e*/ 	.short	(.L_5 - .L_4)
	.align		4
.L_4:
        /*0010*/ 	.word	index@(_Z6kernelP6uchar4jji)
        /*0014*/ 	.word	0x00000000


	//----- nvinfo : EIATTR_MIN_STACK_SIZE
	.align		4
.L_5:
        /*0018*/ 	.byte	0x04, 0x12
        /*001a*/ 	.short	(.L_7 - .L_6)
	.align		4
.L_6:
        /*001c*/ 	.word	index@(_Z6kernelP6uchar4jji)
        /*0020*/ 	.word	0x00000000
.L_7:


//--------------------- .nv.compat                --------------------------
	.section	.nv.compat,"",@"SHT_CUDA_COMPAT_INFO"
	.align	4
        /*0000*/ 	.byte	0x02, 0x09, 0x00, 0x00, 0x02, 0x02, 0x01, 0x00, 0x02, 0x05, 0x05, 0x00, 0x03, 0x07, 0x01, 0x01
        /*0010*/ 	.byte	0x02, 0x03, 0x00, 0x00, 0x02, 0x06, 0x01, 0x00, 0x04, 0x0b, 0x08, 0x00, 0x01, 0x00, 0x00, 0x00
        /*0020*/ 	.byte	0x00, 0x00, 0x00, 0x00


//--------------------- .nv.info._Z6kernelP6uchar4jji --------------------------
	.section	.nv.info._Z6kernelP6uchar4jji,"",@"SHT_CUDA_INFO"
	.sectionflags	@""
	.align	4


	//----- nvinfo : EIATTR_CUDA_API_VERSION
	.align		4
        /*0000*/ 	.byte	0x04, 0x37
        /*0002*/ 	.short	(.L_9 - .L_8)
.L_8:
        /*0004*/ 	.word	0x00000082


	//----- nvinfo : EIATTR_KPARAM_INFO
	.align		4
.L_9:
        /*0008*/ 	.byte	0x04, 0x17
        /*000a*/ 	.short	(.L_11 - .L_10)
.L_10:
        /*000c*/ 	.word	0x00000000
        /*0010*/ 	.short	0x0003
        /*0012*/ 	.short	0x0010
        /*0014*/ 	.byte	0x00, 0xf0, 0x11, 0x00


	//----- nvinfo : EIATTR_KPARAM_INFO
	.align		4
.L_11:
        /*0018*/ 	.byte	0x04, 0x17
        /*001a*/ 	.short	(.L_13 - .L_12)
.L_12:
        /*001c*/ 	.word	0x00000000
        /*0020*/ 	.short	0x0002
        /*0022*/ 	.short	0x000c
        /*0024*/ 	.byte	0x00, 0xf0, 0x11, 0x00


	//----- nvinfo : EIATTR_KPARAM_INFO
	.align		4
.L_13:
        /*0028*/ 	.byte	0x04, 0x17
        /*002a*/ 	.short	(.L_15 - .L_14)
.L_14:
        /*002c*/ 	.word	0x00000000
        /*0030*/ 	.short	0x0001
        /*0032*/ 	.short	0x0008
        /*0034*/ 	.byte	0x00, 0xf0, 0x11, 0x00


	//----- nvinfo : EIATTR_KPARAM_INFO
	.align		4
.L_15:
        /*0038*/ 	.byte	0x04, 0x17
        /*003a*/ 	.short	(.L_17 - .L_16)
.L_16:
        /*003c*/ 	.word	0x00000000
        /*0040*/ 	.short	0x0000
        /*0042*/ 	.short	0x0000
        /*0044*/ 	.byte	0x00, 0xf5, 0x21, 0x00


	//----- nvinfo : EIATTR_SPARSE_MMA_MASK
	.align		4
.L_17:
        /*0048*/ 	.byte	0x03, 0x50
        /*004a*/ 	.short	0x0000


	//----- nvinfo : EIATTR_MAXREG_COUNT
	.align		4
        /*004c*/ 	.byte	0x03, 0x1b
        /*004e*/ 	.short	0x00ff


	//----- nvinfo : EIATTR_MERCURY_ISA_VERSION
	.align		4
        /*0050*/ 	.byte	0x03, 0x5f
        /*0052*/ 	.short	0x0101


	//----- nvinfo : EIATTR_UNUSED_LOAD_BYTE_OFFSET
	.align		4
        /*0054*/ 	.byte	0x04, 0x44
        /*0056*/ 	.short	(.L_19 - .L_18)


	//   ....[0]....
.L_18:
        /*0058*/ 	.word	0x00000260
        /*005c*/ 	.word	0x00000007


	//----- nvinfo : EIATTR_VRC_CTA_INIT_COUNT
	.align		4
.L_19:
        /*0060*/ 	.byte	0x02, 0x4a
	.zero		1
	.zero		1


	//----- nvinfo : EIATTR_EXIT_INSTR_OFFSETS
	.align		4
        /*0064*/ 	.byte	0x04, 0x1c
        /*0066*/ 	.short	(.L_21 - .L_20)


	//   ....[0]....
.L_20:
        /*0068*/ 	.word	0x000000f0


	//   ....[1]....
        /*006c*/ 	.word	0x00001400


	//   ....[2]....
        /*0070*/ 	.word	0x00001920


	//----- nvinfo : EIATTR_CRS_STACK_SIZE
	.align		4
.L_21:
        /*0074*/ 	.byte	0x04, 0x1e
        /*0076*/ 	.short	(.L_23 - .L_22)
.L_22:
        /*0078*/ 	.word	0x00000000


	//----- nvinfo : EIATTR_CBANK_PARAM_SIZE
	.align		4
.L_23:
        /*007c*/ 	.byte	0x03, 0x19
        /*007e*/ 	.short	0x0014


	//----- nvinfo : EIATTR_PARAM_CBANK
	.align		4
        /*0080*/ 	.byte	0x04, 0x0a
        /*0082*/ 	.short	(.L_25 - .L_24)
	.align		4
.L_24:
        /*0084*/ 	.word	index@(.nv.constant0._Z6kernelP6uchar4jji)
        /*0088*/ 	.short	0x0380
        /*008a*/ 	.short	0x0014


	//----- nvinfo : EIATTR_SW_WAR
	.align		4
.L_25:
        /*008c*/ 	.byte	0x04, 0x36
        /*008e*/ 	.short	(.L_27 - .L_26)
.L_26:
        /*0090*/ 	.word	0x00000008
.L_27:


//--------------------- .nv.callgraph             --------------------------
	.section	.nv.callgraph,"",@"SHT_CUDA_CALLGRAPH"
	.align	4
	.sectionentsize	8
	.align		4
        /*0000*/ 	.word	0x00000000
	.align		4
        /*0004*/ 	.word	0xffffffff
	.align		4
        /*0008*/ 	.word	0x00000000
	.align		4
        /*000c*/ 	.word	0xfffffffe
	.align		4
        /*0010*/ 	.word	0x00000000
	.align		4
        /*0014*/ 	.word	0xfffffffd
	.align		4
        /*0018*/ 	.word	0x00000000
	.align		4
        /*001c*/ 	.word	0xfffffffc


//--------------------- .nv.constant3             --------------------------
	.section	.nv.constant3,"a",@progbits
	.align	8
.nv.constant3:
	.type		GPU_AVG,@object
	.size		GPU_AVG,(GPU_INVERT_COV - GPU_AVG)
GPU_AVG:
	.zero		1200
	.type		GPU_INVERT_COV,@object
	.size		GPU_INVERT_COV,(.L_1 - GPU_INVERT_COV)
GPU_INVERT_COV:
	.zero		3600
.L_1:


//--------------------- .text._Z6kernelP6uchar4jji --------------------------
	.section	.text._Z6kernelP6uchar4jji,"ax",@progbits
	.align	128
        .global         _Z6kernelP6uchar4jji
        .type           _Z6kernelP6uchar4jji,@function
        .size           _Z6kernelP6uchar4jji,(.L_x_16 - _Z6kernelP6uchar4jji)
        .other          _Z6kernelP6uchar4jji,@"STO_CUDA_ENTRY STV_DEFAULT"
_Z6kernelP6uchar4jji:
.text._Z6kernelP6uchar4jji:
[----:B------:R-:W-:Y:S01]  /*0000*/  LDC R1, c[0x0][0x37c] ;  /* 0x0000df00ff017b82 */ /* 0x000fe20000000800 */
[----:B------:R-:W0:Y:S01]  /*0010*/  S2R R3, SR_CTAID.X ;  /* 0x0000000000037919 */ /* 0x000e220000002500 */
[----:B------:R-:W0:Y:S01]  /*0020*/  LDCU UR4, c[0x0][0x360] ;  /* 0x00006c00ff0477ac */ /* 0x000e220008000800 */
[----:B------:R-:W0:Y:S01]  /*0030*/  S2R R0, SR_TID.X ;  /* 0x0000000000007919 */ /* 0x000e220000002100 */
[----:B------:R-:W1:Y:S01]  /*0040*/  LDCU UR8, c[0x0][0x388] ;  /* 0x00007100ff0877ac */ /* 0x000e620008000800 */
[----:B------:R-:W2:Y:S01]  /*0050*/  S2R R2, SR_CTAID.Y ;  /* 0x0000000000027919 */ /* 0x000ea20000002600 */
[----:B------:R-:W2:Y:S01]  /*0060*/  LDCU UR5, c[0x0][0x364] ;  /* 0x00006c80ff0577ac */ /* 0x000ea20008000800 */
[----:B------:R-:W2:Y:S01]  /*0070*/  S2R R5, SR_TID.Y ;  /* 0x0000000000057919 */ /* 0x000ea20000002200 */
[----:B------:R-:W3:Y:S01]  /*0080*/  LDCU UR6, c[0x0][0x370] ;  /* 0x00006e00ff0677ac */ /* 0x000ee20008000800 */
[----:B------:R-:W4:Y:S01]  /*0090*/  LDCU UR7, c[0x0][0x374] ;  /* 0x00006e80ff0777ac */ /* 0x000f220008000800 */
[----:B0-----:R-:W-:Y:S01]  /*00a0*/  IMAD R3, R3, UR4, R0 ;  /* 0x0000000403037c24 */ /* 0x001fe2000f8e0200 */
[----:B---3--:R-:W-:-:S04]  /*00b0*/  UIMAD UR4, UR4, UR6, URZ ;  /* 0x00000006040472a4 */ /* 0x008fc8000f8e02ff */
[----:B-1----:R-:W-:Y:S01]  /*00c0*/  ISETP.GE.U32.AND P0, PT, R3, UR8, PT ;  /* 0x0000000803007c0c */ /* 0x002fe2000bf06070 */
[----:B--2---:R-:W-:Y:S01]  /*00d0*/  IMAD R0, R2, UR5, R5 ;  /* 0x0000000502007c24 */ /* 0x004fe2000f8e0205 */
[----:B----4-:R-:W-:-:S11]  /*00e0*/  UIMAD UR5, UR5, UR7, URZ ;  /* 0x00000007050572a4 */ /* 0x010fd6000f8e02ff */
[----:B------:R-:W-:Y:S05]  /*00f0*/  @P0 EXIT ;  /* 0x000000000000094d */ /* 0x000fea0003800000 */
[----:B------:R-:W0:Y:S01]  /*0100*/  LDCU UR6, c[0x0][0x390] ;  /* 0x00007200ff0677ac */ /* 0x000e220008000800 */
[----:B------:R-:W1:Y:S01]  /*0110*/  LDCU.64 UR8, c[0x0][0x358] ;  /* 0x00006b00ff0877ac */ /* 0x000e620008000a00 */
[----:B0-----:R-:W-:-:S09]  /*0120*/  UISETP.GE.AND UP0, UPT, UR6, 0x2, UPT ;  /* 0x000000020600788c */ /* 0x001fd2000bf06270 */
[----:B-1----:R-:W-:Y:S05]  /*0130*/  BRA.U !UP0, `(.L_x_0) ;  /* 0x0000001108b47547 */ /* 0x002fea000b800000 */
[----:B------:R-:W-:-:S04]  /*0140*/  UIADD3 UR6, UPT, UPT, UR6, 0x3, URZ ;  /* 0x0000000306067890 */ /* 0x000fc8000fffe0ff */
[----:B------:R-:W-:-:S04]  /*0150*/  ULOP3.LUT UR6, UR6, 0x3, URZ, 0xc0, !UPT ;  /* 0x0000000306067892 */ /* 0x000fc8000f8ec0ff */
[----:B------:R-:W-:-:S11]  /*0160*/  UISETP.NE.AND UP0, UPT, UR6, 0x1, UPT ;  /* 0x000000010600788c */ /* 0x000fd6000bf05270 */
.L_x_8:
[----:B0-----:R-:W0:Y:S01]  /*0170*/  LDCU UR6, c[0x0][0x38c] ;  /* 0x00007180ff0677ac */ /* 0x001e220008000800 */
[----:B------:R-:W-:Y:S01]  /*0180*/  BSSY.RECONVERGENT B0, `(.L_x_1) ;  /* 0x0000123000007945 */ /* 0x000fe20003800200 */
[----:B0-----:R-:W-:-:S13]  /*0190*/  ISETP.GE.U32.AND P0, PT, R0, UR6, PT ;  /* 0x0000000600007c0c */ /* 0x001fda000bf06070 */
[----:B-12---:R-:W-:Y:S05]  /*01a0*/  @P0 BRA `(.L_x_2) ;  /* 0x0000001000800947 */ /* 0x006fea0003800000 */
[----:B------:R-:W-:-:S07]  /*01b0*/  MOV R2, R0 ;  /* 0x0000000000027202 */ /* 0x000fce0000000f00 */
.L_x_7:
[----:B012---:R-:W0:Y:S01]  /*01c0*/  LDC.64 R6, c[0x0][0x380] ;  /* 0x0000e000ff067b82 */ /* 0x007e220000000a00 */
[----:B------:R-:W1:Y:S01]  /*01d0*/  LDCU.64 UR28, c[0x0][0x388] ;  /* 0x00007100ff1c77ac */ /* 0x000e620008000a00 */
[----:B------:R-:W2:Y:S01]  /*01e0*/  LDCU.128 UR12, c[0x3][URZ] ;  /* 0x00c00000ff0c77ac */ /* 0x000ea20008000c00 */
[----:B------:R-:W3:Y:S01]  /*01f0*/  LDCU.128 UR16, c[0x3][0x4b0] ;  /* 0x00c09600ff1077ac */ /* 0x000ee20008000c00 */
[----:B------:R-:W4:Y:S01]  /*0200*/  LDCU.64 UR6, c[0x3][0x10] ;  /* 0x00c00200ff0677ac */ /* 0x000f220008000a00 */
[----:B------:R-:W5:Y:S01]  /*0210*/  LDCU.128 UR24, c[0x3][0x4c0] ;  /* 0x00c09800ff1877ac */ /* 0x000f620008000c00 */
[C---:B-1----:R-:W-:Y:S01]  /*0220*/  IMAD R5, R2.reuse, UR28, R3 ;  /* 0x0000001c02057c24 */ /* 0x042fe2000f8e0203 */
[----:B------:R-:W1:Y:S03]  /*0230*/  LDCU.128 UR20, c[0x3][0x4d0] ;  /* 0x00c09a00ff1477ac */ /* 0x000e660008000c00 */
[----:B0-----:R-:W-:Y:S01]  /*0240*/  IMAD.WIDE.U32 R6, R5, 0x4, R6 ;  /* 0x0000000405067825 */ /* 0x001fe200078e0006 */
[----:B------:R-:W0:Y:S04]  /*0250*/  LDCU.64 UR10, c[0x3][0x4f0] ;  /* 0x00c09e00ff0a77ac */ /* 0x000e280008000a00 */
[----:B------:R-:W2:Y:S01]  /*0260*/  LDG.E R22, desc[UR8][R6.64] ;  /* 0x0000000806167981 */ /* 0x000ea2000c1e1900 */
[----:B------:R-:W-:-:S03]  /*0270*/  VIADD R2, R2, UR5 ;  /* 0x0000000502027c36 */ /* 0x000fc60008000000 */
[----:B------:R0:W-:Y:S02]  /*0280*/  STG.E.U8 desc[UR8][R6.64+0x3], RZ ;  /* 0x000003ff06007986 */ /* 0x0001e4000c101108 */
[----:B------:R-:W-:Y:S01]  /*0290*/  ISETP.GE.U32.AND P0, PT, R2, UR29, PT ;  /* 0x0000001d02007c0c */ /* 0x000fe2000bf06070 */
[----:B--2---:R-:W2:Y:S08]  /*02a0*/  I2F.F64.U8 R8, R22 ;  /* 0x0000001600087312 */ /* 0x004eb00000001800 */
[----:B------:R-:W3:Y:S01]  /*02b0*/  I2F.F64.U8 R10, R22.B1 ;  /* 0x10000016000a7312 */ /* 0x000ee20000001800 */
[----:B--2---:R-:W-:-:S07]  /*02c0*/  DADD R16, R8, -UR12 ;  /* 0x8000000c08107e29 */ /* 0x004fce0008000000 */
[----:B------:R5:W4:Y:S01]  /*02d0*/  I2F.F64.U8 R12, R22.B2 ;  /* 0x20000016000c7312 */ /* 0x000b220000001800 */
[----:B---3--:R-:W-:Y:S01]  /*02e0*/  DADD R4, R10, -UR14 ;  /* 0x8000000e0a047e29 */ /* 0x008fe20008000000 */
[----:B------:R-:W2:Y:S01]  /*02f0*/  LDCU.128 UR12, c[0x3][0x4e0] ;  /* 0x00c09c00ff0c77ac */ /* 0x000ea20008000c00 */
[C---:B------:R-:W-:Y:S02]  /*0300*/  DFMA R18, R16.reuse, UR16, RZ ;  /* 0x0000001010127c2b */ /* 0x040fe400080000ff */
[C---:B------:R-:W-:Y:S02]  /*0310*/  DFMA R20, R16.reuse, UR18, RZ ;  /* 0x0000001210147c2b */ /* 0x040fe400080000ff */
[----:B-----5:R-:W-:Y:S02]  /*0320*/  DFMA R22, R16, UR24, RZ ;  /* 0x0000001810167c2b */ /* 0x020fe400080000ff */
[----:B----4-:R-:W-:Y:S01]  /*0330*/  DADD R14, R12, -UR6 ;  /* 0x800000060c0e7e29 */ /* 0x010fe20008000000 */
[----:B------:R-:W3:Y:S01]  /*0340*/  LDCU UR6, c[0x0][0x390] ;  /* 0x00007200ff0677ac */ /* 0x000ee20008000800 */
[----:B------:R-:W-:-:S02]  /*0350*/  DFMA R18, R4, UR26, R18 ;  /* 0x0000001a04127c2b */ /* 0x000fc40008000012 */
[C---:B-1----:R-:W-:Y:S02]  /*0360*/  DFMA R20, R4.reuse, UR20, R20 ;  /* 0x0000001404147c2b */ /* 0x042fe40008000014 */
[----:B------:R-:W-:-:S04]  /*0370*/  DFMA R22, R4, UR22, R22 ;  /* 0x0000001604167c2b */ /* 0x000fc80008000016 */
[C---:B--2---:R-:W-:Y:S02]  /*0380*/  DFMA R18, R14.reuse, UR12, R18 ;  /* 0x0000000c0e127c2b */ /* 0x044fe40008000012 */
[C---:B------:R-:W-:Y:S02]  /*0390*/  DFMA R20, R14.reuse, UR14, R20 ;  /* 0x0000000e0e147c2b */ /* 0x040fe40008000014 */
[----:B0-----:R-:W-:-:S04]  /*03a0*/  DFMA R22, R14, UR10, R22 ;  /* 0x0000000a0e167c2b */ /* 0x001fc80008000016 */
[----:B------:R-:W-:Y:S01]  /*03b0*/  DFMA R18, R16, -R18, RZ ;  /* 0x800000121012722b */ /* 0x000fe200000000ff */
[----:B---3--:R-:W-:-:S04]  /*03c0*/  UIADD3 UR7, UPT, UPT, UR6, -0x2, URZ ;  /* 0xfffffffe06077890 */ /* 0x008fc8000fffe0ff */
[----:B------:R-:W-:-:S03]  /*03d0*/  UISETP.GE.U32.AND UP1, UPT, UR7, 0x3, UPT ;  /* 0x000000030700788c */ /* 0x000fc6000bf26070 */
[----:B------:R-:W-:Y:S01]  /*03e0*/  DFMA R18, R4, -R20, R18 ;  /* 0x800000140412722b */ /* 0x000fe20000000012 */
[----:B------:R-:W-:-:S07]  /*03f0*/  MOV R4, 0x1 ;  /* 0x0000000100047802 */ /* 0x000fce0000000f00 */
[----:B------:R-:W-:Y:S01]  /*0400*/  DFMA R14, R14, -R22, R18 ;  /* 0x800000160e0e722b */ /* 0x000fe20000000012 */
[----:B------:R-:W-:Y:S10]  /*0410*/  BRA.U !UP1, `(.L_x_3) ;  /* 0x0000000909347547 */ /* 0x000ff4000b800000 */
[----:B------:R-:W-:Y:S01]  /*0420*/  UIADD3 UR6, UPT, UPT, UR6, -0x1, URZ ;  /* 0xffffffff06067890 */ /* 0x000fe2000fffe0ff */
[----:B------:R-:W-:Y:S01]  /*0430*/  IMAD.MOV.U32 R4, RZ, RZ, 0x560 ;  /* 0x00000560ff047424 */ /* 0x000fe200078e00ff */
[----:B------:R-:W-:Y:S01]  /*0440*/  MOV R5, RZ ;  /* 0x000000ff00057202 */ /* 0x000fe20000000f00 */
[----:B------:R-:W-:Y:S01]  /*0450*/  IMAD.MOV.U32 R32, RZ, RZ, 0x38 ;  /* 0x00000038ff207424 */ /* 0x000fe200078e00ff */
[----:B------:R-:W-:-:S04]  /*0460*/  ULOP3.LUT UR6, UR6, 0xfffffffc, URZ, 0xc0, !UPT ;  /* 0xfffffffc06067892 */ /* 0x000fc8000f8ec0ff */
[----:B------:R-:W-:-:S06]  /*0470*/  UIADD3 UR6, UPT, UPT, -UR6, URZ, URZ ;  /* 0x000000ff06067290 */ /* 0x000fcc000fffe1ff */
[----:B------:R-:W-:-:S07]  /*0480*/  MOV R33, UR6 ;  /* 0x0000000600217c02 */ /* 0x000fce0008000f00 */
.L_x_4:
[----:B0-----:R-:W0:Y:S01]  /*0490*/  LDC.64 R18, c[0x3][R32+-0x20] ;  /* 0x00fff80020127b82 */ /* 0x001e220000000a00 */
[----:B------:R-:W-:-:S07]  /*04a0*/  VIADD R33, R33, 0x4 ;  /* 0x0000000421217836 */ /* 0x000fce0000000000 */
[----:B------:R-:W1:Y:S08]  /*04b0*/  LDC.64 R22, c[0x3][R32+-0x18] ;  /* 0x00fffa0020167b82 */ /* 0x000e700000000a00 */
[----:B------:R-:W2:Y:S08]  /*04c0*/  LDC.64 R20, c[0x3][R4+-0x68] ;  /* 0x00ffe60004147b82 */ /* 0x000eb00000000a00 */
[----:B------:R-:W3:Y:S01]  /*04d0*/  LDC.64 R16, c[0x3][R4+-0x50] ;  /* 0x00ffec0004107b82 */ /* 0x000ee20000000a00 */
[----:B0-----:R-:W-:-:S07]  /*04e0*/  DADD R18, R8, -R18 ;  /* 0x0000000008127229 */ /* 0x001fce0000000812 */
[----:B------:R-:W0:Y:S01]  /*04f0*/  LDC.64 R26, c[0x3][R32+-0x10] ;  /* 0x00fffc00201a7b82 */ /* 0x000e220000000a00 */
[----:B-1----:R-:W-:-:S07]  /*0500*/  DADD R22, R10, -R22 ;  /* 0x000000000a167229 */ /* 0x002fce0000000816 */
[----:B------:R-:W1:Y:S01]  /*0510*/  LDC.64 R30, c[0x3][R4+-0x60] ;  /* 0x00ffe800041e7b82 */ /* 0x000e620000000a00 */
[----:B--2---:R-:W-:-:S07]  /*0520*/  DFMA R20, R18, R20, RZ ;  /* 0x000000141214722b */ /* 0x004fce00000000ff */
[----:B------:R-:W2:Y:S01]  /*0530*/  LDC.64 R28, c[0x3][R4+-0x38] ;  /* 0x00fff200041c7b82 */ /* 0x000ea20000000a00 */
[----:B---3--:R-:W-:-:S07]  /*0540*/  DFMA R16, R22, R16, R20 ;  /* 0x000000101610722b */ /* 0x008fce0000000014 */
[----:B------:R-:W3:Y:S01]  /*0550*/  LDC.64 R24, c[0x3][R4+-0x48] ;  /* 0x00ffee0004187b82 */ /* 0x000ee20000000a00 */
[----:B0-----:R-:W-:Y:S02]  /*0560*/  DADD R26, R12, -R26 ;  /* 0x000000000c1a7229 */ /* 0x001fe4000000081a */
[----:B-1----:R-:W-:-:S05]  /*0570*/  DFMA R30, R18, R30, RZ ;  /* 0x0000001e121e722b */ /* 0x002fca00000000ff */
[----:B------:R-:W0:Y:S01]  /*0580*/  LDC.64 R20, c[0x3][R4+-0x30] ;  /* 0x00fff40004147b82 */ /* 0x000e220000000a00 */
[----:B--2---:R-:W-:-:S07]  /*0590*/  DFMA R28, R26, R28, R16 ;  /* 0x0000001c1a1c722b */ /* 0x004fce0000000010 */
[----:B------:R-:W1:Y:S01]  /*05a0*/  LDC.64 R16, c[0x3][R4+-0x58] ;  /* 0x00ffea0004107b82 */ /* 0x000e620000000a00 */
[----:B---3--:R-:W-:-:S07]  /*05b0*/  DFMA R24, R22, R24, R30 ;  /* 0x000000181618722b */ /* 0x008fce000000001e */
[----:B------:R-:W2:Y:S01]  /*05c0*/  LDC.64 R30, c[0x3][R4+-0x40] ;  /* 0x00fff000041e7b82 */ /* 0x000ea20000000a00 */
[----:B------:R-:W-:Y:S02]  /*05d0*/  DFMA R28, R18, -R28, RZ ;  /* 0x8000001c121c722b */ /* 0x000fe400000000ff */
[----:B0-----:R-:W-:-:S05]  /*05e0*/  DFMA R20, R26, R20, R24 ;  /* 0x000000141a14722b */ /* 0x001fca0000000018 */
[----:B------:R-:W0:Y:S03]  /*05f0*/  LDC.64 R24, c[0x3][R4+-0x28] ;  /* 0x00fff60004187b82 */ /* 0x000e260000000a00 */
[----:B------:R-:W-:Y:S02]  /*0600*/  DFMA R20, R22, -R20, R28 ;  /* 0x800000141614722b */ /* 0x000fe4000000001c */
[----:B-1----:R-:W-:-:S03]  /*0610*/  DFMA R16, R18, R16, RZ ;  /* 0x000000101210722b */ /* 0x002fc600000000ff */
[----:B------:R-:W1:Y:S05]  /*0620*/  LDC.64 R28, c[0x3][R32] ;  /* 0x00c00000201c7b82 */ /* 0x000e6a0000000a00 */
[----:B--2---:R-:W-:-:S03]  /*0630*/  DFMA R30, R22, R30, R16 ;  /* 0x0000001e161e722b */ /* 0x004fc60000000010 */
[----:B------:R-:W2:Y:S05]  /*0640*/  LDC.64 R18, c[0x3][R32+-0x8] ;  /* 0x00fffe0020127b82 */ /* 0x000eaa0000000a00 */
[----:B0-----:R-:W-:-:S03]  /*0650*/  DFMA R24, R26, R24, R30 ;  /* 0x000000181a18722b */ /* 0x001fc6000000001e */
[----:B------:R-:W0:Y:S05]  /*0660*/  LDC.64 R22, c[0x3][R4+-0x20] ;  /* 0x00fff80004167b82 */ /* 0x000e2a0000000a00 */
[----:B------:R-:W-:-:S03]  /*0670*/  DFMA R24, R26, -R24, R20 ;  /* 0x800000181a18722b */ /* 0x000fc60000000014 */
[----:B------:R-:W3:Y:S01]  /*0680*/  LDC.64 R16, c[0x3][R4+-0x8] ;  /* 0x00fffe0004107b82 */ /* 0x000ee20000000a00 */
[----:B-1----:R-:W-:-:S04]  /*0690*/  DADD R28, R10, -R28 ;  /* 0x000000000a1c7229 */ /* 0x002fc8000000081c */
[----:B------:R-:W-:-:S03]  /*06a0*/  DSETP.GT.AND P2, PT, R24, R14, PT ;  /* 0x0000000e1800722a */ /* 0x000fc60003f44000 */
[----:B------:R-:W1:Y:S01]  /*06b0*/  LDC.64 R30, c[0x3][R32+0x8] ;  /* 0x00c00200201e7b82 */ /* 0x000e620000000a00 */
[----:B--2---:R-:W-:-:S07]  /*06c0*/  DADD R18, R8, -R18 ;  /* 0x0000000008127229 */ /* 0x004fce0000000812 */
[----:B------:R-:W2:Y:S01]  /*06d0*/  LDC.64 R26, c[0x3][R4+0x10] ;  /* 0x00c00400041a7b82 */ /* 0x000ea20000000a00 */
[----:B0-----:R-:W-:Y:S02]  /*06e0*/  DFMA R22, R18, R22, RZ ;  /* 0x000000161216722b */ /* 0x001fe400000000ff */
[----:B------:R-:W-:Y:S01]  /*06f0*/  @P2 IMAD.MOV.U32 R14, RZ, RZ, R24 ;  /* 0x000000ffff0e2224 */ /* 0x000fe200078e0018 */
[----:B------:R-:W-:-:S04]  /*0700*/  @P2 MOV R15, R25 ;  /* 0x00000019000f2202 */ /* 0x000fc80000000f00 */
[----:B------:R-:W0:Y:S01]  /*0710*/  LDC.64 R20, c[0x3][R4+-0x18] ;  /* 0x00fffa0004147b82 */ /* 0x000e220000000a00 */
[----:B---3--:R-:W-:-:S07]  /*0720*/  DFMA R16, R28, R16, R22 ;  /* 0x000000101c10722b */ /* 0x008fce0000000016 */
[----:B------:R-:W3:Y:S01]  /*0730*/  LDC.64 R22, c[0x3][R4] ;  /* 0x00c0000004167b82 */ /* 0x000ee20000000a00 */
[----:B-1----:R-:W-:-:S08]  /*0740*/  DADD R30, R12, -R30 ;  /* 0x000000000c1e7229 */ /* 0x002fd0000000081e */
[----:B--2---:R-:W-:Y:S01]  /*0750*/  DFMA R26, R30, R26, R16 ;  /* 0x0000001a1e1a722b */ /* 0x004fe20000000010 */
[----:B------:R-:W1:Y:S01]  /*0760*/  LDC.64 R16, c[0x3][R4+0x18] ;  /* 0x00c0060004107b82 */ /* 0x000e620000000a00 */
[----:B0-----:R-:W-:-:S06]  /*0770*/  DFMA R20, R18, R20, RZ ;  /* 0x000000141214722b */ /* 0x001fcc00000000ff */
[----:B------:R-:W-:Y:S02]  /*0780*/  DFMA R26, R18, -R26, RZ ;  /* 0x8000001a121a722b */ /* 0x000fe400000000ff */
[----:B---3--:R-:W-:Y:S02]  /*0790*/  DFMA R22, R28, R22, R20 ;  /* 0x000000161c16722b */ /* 0x008fe40000000014 */
[----:B------:R-:W0:Y:S06]  /*07a0*/  LDC.64 R20, c[0x3][R4+-0x10] ;  /* 0x00fffc0004147b82 */ /* 0x000e2c0000000a00 */
[----:B-1----:R-:W-:-:S02]  /*07b0*/  DFMA R16, R30, R16, R22 ;  /* 0x000000101e10722b */ /* 0x002fc40000000016 */
[----:B------:R-:W1:Y:S06]  /*07c0*/  LDC.64 R22, c[0x3][R4+0x8] ;  /* 0x00c0020004167b82 */ /* 0x000e6c0000000a00 */
[----:B------:R-:W-:Y:S02]  /*07d0*/  DFMA R16, R28, -R16, R26 ;  /* 0x800000101c10722b */ /* 0x000fe4000000001a */
[----:B------:R-:W2:Y:S01]  /*07e0*/  LDC.64 R26, c[0x3][R32+0x18] ;  /* 0x00c00600201a7b82 */ /* 0x000ea20000000a00 */
[----:B0-----:R-:W-:-:S07]  /*07f0*/  DFMA R20, R18, R20, RZ ;  /* 0x000000141214722b */ /* 0x001fce00000000ff */
[----:B------:R-:W0:Y:S01]  /*0800*/  LDC.64 R18, c[0x3][R4+0x20] ;  /* 0x00c0080004127b82 */ /* 0x000e220000000a00 */
[----:B-1----:R-:W-:-:S07]  /*0810*/  DFMA R22, R28, R22, R20 ;  /* 0x000000161c16722b */ /* 0x002fce0000000014 */
[----:B------:R-:W1:Y:S01]  /*0820*/  LDC.64 R20, c[0x3][R32+0x10] ;  /* 0x00c0040020147b82 */ /* 0x000e620000000a00 */
[----:B--2---:R-:W-:-:S07]  /*0830*/  DADD R26, R10, -R26 ;  /* 0x000000000a1a7229 */ /* 0x004fce000000081a */
[----:B------:R-:W2:Y:S01]  /*0840*/  LDC.64 R28, c[0x3][R32+0x20] ;  /* 0x00c00800201c7b82 */ /* 0x000ea20000000a00 */
[----:B0-----:R-:W-:-:S07]  /*0850*/  DFMA R18, R30, R18, R22 ;  /* 0x000000121e12722b */ /* 0x001fce0000000016 */
[----:B------:R-:W0:Y:S01]  /*0860*/  LDC.64 R22, c[0x3][R4+0x28] ;  /* 0x00c00a0004167b82 */ /* 0x000e220000000a00 */
[----:B------:R-:W-:-:S07]  /*0870*/  DFMA R30, R30, -R18, R16 ;  /* 0x800000121e1e722b */ /* 0x000fce0000000010 */
[----:B------:R-:W3:Y:S01]  /*0880*/  LDC.64 R16, c[0x3][R4+0x40] ;  /* 0x00c0100004107b82 */ /* 0x000ee20000000a00 */
[----:B-1----:R-:W-:Y:S02]  /*0890*/  DADD R20, R8, -R20 ;  /* 0x0000000008147229 */ /* 0x002fe40000000814 */
[----:B------:R-:W-:-:S05]  /*08a0*/  DSETP.GT.AND P3, PT, R30, R14, PT ;  /* 0x0000000e1e00722a */ /* 0x000fca0003f64000 */
[----:B------:R-:W1:Y:S01]  /*08b0*/  LDC.64 R18, c[0x3][R4+0x58] ;  /* 0x00c0160004127b82 */ /* 0x000e620000000a00 */
[----:B--2---:R-:W-:Y:S02]  /*08c0*/  DADD R28, R12, -R28 ;  /* 0x000000000c1c7229 */ /* 0x004fe4000000081c */
[----:B0-----:R-:W-:-:S06]  /*08d0*/  DFMA R22, R20, R22, RZ ;  /* 0x000000161416722b */ /* 0x001fcc00000000ff */
[----:B------:R-:W-:Y:S01]  /*08e0*/  @P3 IMAD.MOV.U32 R14, RZ, RZ, R30 ;  /* 0x000000ffff0e3224 */ /* 0x000fe200078e001e */
[----:B------:R-:W-:Y:S02]  /*08f0*/  @P3 MOV R15, R31 ;  /* 0x0000001f000f3202 */ /* 0x000fe40000000f00 */
[----:B------:R-:W0:Y:S01]  /*0900*/  LDC.64 R30, c[0x3][R4+0x90] ;  /* 0x00c02400041e7b82 */ /* 0x000e220000000a00 */
[----:B---3--:R-:W-:-:S07]  /*0910*/  DFMA R16, R26, R16, R22 ;  /* 0x000000101a10722b */ /* 0x008fce0000000016 */
[----:B------:R-:W2:Y:S01]  /*0920*/  LDC.64 R22, c[0x3][R4+0x30] ;  /* 0x00c00c0004167b82 */ /* 0x000ea20000000a00 */
[----:B-1----:R-:W-:-:S07]  /*0930*/  DFMA R18, R28, R18, R16 ;  /* 0x000000121c12722b */ /* 0x002fce0000000010 */
[----:B------:R-:W1:Y:S01]  /*0940*/  LDC.64 R16, c[0x3][R4+0x48] ;  /* 0x00c0120004107b82 */ /* 0x000e620000000a00 */
[C---:B------:R-:W-:Y:S02]  /*0950*/  DFMA R18, R20.reuse, -R18, RZ ;  /* 0x800000121412722b */ /* 0x040fe400000000ff */
[----:B--2---:R-:W-:-:S08]  /*0960*/  DFMA R22, R20, R22, RZ ;  /* 0x000000161416722b */ /* 0x004fd000000000ff */
[----:B-1----:R-:W-:Y:S02]  /*0970*/  DFMA R16, R26, R16, R22 ;  /* 0x000000101a10722b */ /* 0x002fe40000000016 */
[----:B------:R-:W1:Y:S06]  /*0980*/  LDC.64 R22, c[0x3][R4+0x60] ;  /* 0x00c0180004167b82 */ /* 0x000e6c0000000a00 */
[----:B-1----:R-:W-:Y:S02]  /*0990*/  DFMA R22, R28, R22, R16 ;  /* 0x000000161c16722b */ /* 0x002fe40000000010 */
[----:B------:R-:W1:Y:S06]  /*09a0*/  LDC.64 R16, c[0x3][R4+0x38] ;  /* 0x00c00e0004107b82 */ /* 0x000e6c0000000a00 */
[----:B------:R-:W-:-:S02]  /*09b0*/  DFMA R22, R26, -R22, R18 ;  /* 0x800000161a16722b */ /* 0x000fc40000000012 */
[----:B------:R-:W2:Y:S01]  /*09c0*/  LDC.64 R18, c[0x3][R32+0x28] ;  /* 0x00c00a0020127b82 */ /* 0x000ea20000000a00 */
[----:B-1----:R-:W-:-:S07]  /*09d0*/  DFMA R16, R20, R16, RZ ;  /* 0x000000101410722b */ /* 0x002fce00000000ff */
[----:B------:R-:W1:Y:S01]  /*09e0*/  LDC.64 R20, c[0x3][R4+0x50] ;  /* 0x00c0140004147b82 */ /* 0x000e620000000a00 */
[----:B--2---:R-:W-:Y:S02]  /*09f0*/  DADD R18, R8, -R18 ;  /* 0x0000000008127229 */ /* 0x004fe40000000812 */
[----:B-1----:R-:W-:-:S05]  /*0a00*/  DFMA R20, R26, R20, R16 ;  /* 0x000000141a14722b */ /* 0x002fca0000000010 */
[----:B------:R-:W1:Y:S08]  /*0a10*/  LDC.64 R16, c[0x3][R4+0x68] ;  /* 0x00c01a0004107b82 */ /* 0x000e700000000a00 */
[----:B------:R-:W2:Y:S01]  /*0a20*/  LDC.64 R26, c[0x3][R4+0x70] ;  /* 0x00c01c00041a7b82 */ /* 0x000ea20000000a00 */
[----:B-1----:R-:W-:-:S07]  /*0a30*/  DFMA R16, R28, R16, R20 ;  /* 0x000000101c10722b */ /* 0x002fce0000000014 */
[----:B------:R-:W1:Y:S01]  /*0a40*/  LDC.64 R20, c[0x3][R32+0x30] ;  /* 0x00c00c0020147b82 */ /* 0x000e620000000a00 */
[----:B------:R-:W-:-:S07]  /*0a50*/  DFMA R16, R28, -R16, R22 ;  /* 0x800000101c10722b */ /* 0x000fce0000000016 */
[----:B------:R-:W3:Y:S01]  /*0a60*/  LDC.64 R28, c[0x3][R4+0x88] ;  /* 0x00c02200041c7b82 */ /* 0x000ee20000000a00 */
[----:B--2---:R-:W-:Y:S02]  /*0a70*/  DFMA R26, R18, R26, RZ ;  /* 0x0000001a121a722b */ /* 0x004fe400000000ff */
[----:B------:R-:W-:-:S05]  /*0a80*/  DSETP.GT.AND P4, PT, R16, R14, PT ;  /* 0x0000000e1000722a */ /* 0x000fca0003f84000 */
[----:B------:R2:W4:Y:S01]  /*0a90*/  LDC.64 R22, c[0x3][R32+0x38] ;  /* 0x00c00e0020167b82 */ /* 0x0005220000000a00 */
[----:B-1----:R-:W-:Y:S01]  /*0aa0*/  DADD R20, R10, -R20 ;  /* 0x000000000a147229 */ /* 0x002fe20000000814 */
[----:B--2---:R-:W-:-:S07]  /*0ab0*/  IADD3 R32, PT, PT, R32, 0x60, RZ ;  /* 0x0000006020207810 */ /* 0x004fce0007ffe0ff */
[----:B------:R-:W-:Y:S01]  /*0ac0*/  @P4 IMAD.MOV.U32 R14, RZ, RZ, R16 ;  /* 0x000000ffff0e4224 */ /* 0x000fe200078e0010 */
[----:B------:R-:W-:Y:S02]  /*0ad0*/  @P4 MOV R15, R17 ;  /* 0x00000011000f4202 */ /* 0x000fe40000000f00 */
[----:B------:R-:W-:Y:S01]  /*0ae0*/  @P3 IADD3 R17, PT, PT, R5, 0x2, RZ ;  /* 0x0000000205113810 */ /* 0x000fe20007ffe0ff */
[----:B---3--:R-:W-:Y:S01]  /*0af0*/  DFMA R28, R20, R28, R26 ;  /* 0x0000001c141c722b */ /* 0x008fe2000000001a */
[----:B------:R-:W1:Y:S01]  /*0b00*/  LDC.64 R26, c[0x3][R4+0xa0] ;  /* 0x00c02800041a7b82 */ /* 0x000e620000000a00 */
[----:B----4-:R-:W-:-:S08]  /*0b10*/  DADD R22, R12, -R22 ;  /* 0x000000000c167229 */ /* 0x010fd00000000816 */
[----:B-1----:R-:W-:Y:S01]  /*0b20*/  DFMA R24, R22, R26, R28 ;  /* 0x0000001a1618722b */ /* 0x002fe2000000001c */
[----:B------:R-:W1:Y:S07]  /*0b30*/  LDC.64 R26, c[0x3][R4+0x78] ;  /* 0x00c01e00041a7b82 */ /* 0x000e6e0000000a00 */
[C---:B------:R-:W-:Y:S01]  /*0b40*/  DFMA R24, R18.reuse, -R24, RZ ;  /* 0x800000181218722b */ /* 0x040fe200000000ff */
[----:B------:R-:W2:Y:S01]  /*0b50*/  LDC.64 R28, c[0x3][R4+0x80] ;  /* 0x00c02000041c7b82 */ /* 0x000ea20000000a00 */
[----:B-1----:R-:W-:-:S02]  /*0b60*/  DFMA R26, R18, R26, RZ ;  /* 0x0000001a121a722b */ /* 0x002fc400000000ff */
[----:B--2---:R-:W-:-:S05]  /*0b70*/  DFMA R28, R18, R28, RZ ;  /* 0x0000001c121c722b */ /* 0x004fca00000000ff */
[----:B------:R-:W1:Y:S01]  /*0b80*/  LDC.64 R18, c[0x3][R4+0x98] ;  /* 0x00c0260004127b82 */ /* 0x000e620000000a00 */
[----:B0-----:R-:W-:-:S07]  /*0b90*/  DFMA R30, R20, R30, R26 ;  /* 0x0000001e141e722b */ /* 0x001fce000000001a */
[----:B------:R-:W0:Y:S01]  /*0ba0*/  LDC.64 R26, c[0x3][R4+0xa8] ;  /* 0x00c02a00041a7b82 */ /* 0x000e220000000a00 */
[----:B-1----:R-:W-:-:S07]  /*0bb0*/  DFMA R28, R20, R18, R28 ;  /* 0x00000012141c722b */ /* 0x002fce000000001c */
[----:B------:R1:W2:Y:S01]  /*0bc0*/  LDC.64 R18, c[0x3][R4+0xb0] ;  /* 0x00c02c0004127b82 */ /* 0x0002a20000000a00 */
[----:B0-----:R-:W-:Y:S01]  /*0bd0*/  DFMA R26, R22, R26, R30 ;  /* 0x0000001a161a722b */ /* 0x001fe2000000001e */
[----:B-1----:R-:W-:-:S07]  /*0be0*/  VIADD R4, R4, 0x120 ;  /* 0x0000012004047836 */ /* 0x002fce0000000000 */
[----:B------:R-:W-:Y:S01]  /*0bf0*/  DFMA R24, R20, -R26, R24 ;  /* 0x8000001a1418722b */ /* 0x000fe20000000018 */
[----:B------:R-:W-:Y:S01]  /*0c00*/  @P4 VIADD R21, R5, 0x3 ;  /* 0x0000000305154836 */ /* 0x000fe20000000000 */
[----:B--2---:R-:W-:-:S08]  /*0c10*/  DFMA R18, R22, R18, R28 ;  /* 0x000000121612722b */ /* 0x004fd0000000001c */
[----:B------:R-:W-:Y:S01]  /*0c20*/  DFMA R18, R22, -R18, R24 ;  /* 0x800000121612722b */ /* 0x000fe20000000018 */
[C---:B------:R-:W-:Y:S01]  /*0c30*/  VIADD R23, R5.reuse, 0x1 ;  /* 0x0000000105177836 */ /* 0x040fe20000000000 */
[----:B------:R-:W-:-:S04]  /*0c40*/  IADD3 R5, PT, PT, R5, 0x4, RZ ;  /* 0x0000000405057810 */ /* 0x000fc80007ffe0ff */
[----:B------:R0:W-:Y:S02]  /*0c50*/  @P2 STG.E.U8 desc[UR8][R6.64+0x3], R23 ;  /* 0x0000031706002986 */ /* 0x0001e4000c101108 */
[----:B------:R-:W-:Y:S01]  /*0c60*/  DSETP.GT.AND P1, PT, R18, R14, PT ;  /* 0x0000000e1200722a */ /* 0x000fe20003f24000 */
[----:B------:R-:W-:Y:S01]  /*0c70*/  ISETP.NE.AND P2, PT, R33, RZ, PT ;  /* 0x000000ff2100720c */ /* 0x000fe20003f45270 */
[----:B------:R0:W-:Y:S04]  /*0c80*/  @P3 STG.E.U8 desc[UR8][R6.64+0x3], R17 ;  /* 0x0000031106003986 */ /* 0x0001e8000c101108 */
[----:B------:R0:W-:Y:S08]  /*0c90*/  @P4 STG.E.U8 desc[UR8][R6.64+0x3], R21 ;  /* 0x0000031506004986 */ /* 0x0001f0000c101108 */
[----:B------:R0:W-:Y:S01]  /*0ca0*/  @P1 STG.E.U8 desc[UR8][R6.64+0x3], R5 ;  /* 0x0000030506001986 */ /* 0x0001e2000c101108 */
[----:B------:R-:W-:Y:S01]  /*0cb0*/  @P1 MOV R14, R18 ;  /* 0x00000012000e1202 */ /* 0x000fe20000000f00 */
[----:B------:R-:W-:Y:S01]  /*0cc0*/  @P1 IMAD.MOV.U32 R15, RZ, RZ, R19 ;  /* 0x000000ffff0f1224 */ /* 0x000fe200078e0013 */
[----:B------:R-:W-:Y:S06]  /*0cd0*/  @P2 BRA `(.L_x_4) ;  /* 0xfffffff400ec2947 */ /* 0x000fec000383ffff */
[----:B------:R-:W-:-:S07]  /*0ce0*/  IADD3 R4, PT, PT, R5, 0x1, RZ ;  /* 0x0000000105047810 */ /* 0x000fce0007ffe0ff */
.L_x_3:
[----:B------:R-:W1:Y:S02]  /*0cf0*/  LDCU UR6, c[0x0][0x390] ;  /* 0x00007200ff0677ac */ /* 0x000e640008000800 */
[----:B-1----:R-:W-:-:S04]  /*0d00*/  UIADD3 UR7, UPT, UPT, UR6, -0x1, URZ ;  /* 0xffffffff06077890 */ /* 0x002fc8000fffe0ff */
[----:B------:R-:W-:-:S09]  /*0d10*/  ULOP3.LUT UP1, URZ, UR7, 0x3, URZ, 0xc0, !UPT ;  /* 0x0000000307ff7892 */ /* 0x000fd2000f82c0ff */
[----:B------:R-:W-:Y:S05]  /*0d20*/  BRA.U !UP1, `(.L_x_5) ;  /* 0x00000005099c7547 */ /* 0x000fea000b800000 */
[----:B------:R-:W-:-:S04]  /*0d30*/  UIADD3 UR6, UPT, UPT, UR6, 0x3, URZ ;  /* 0x0000000306067890 */ /* 0x000fc8000fffe0ff */
[----:B------:R-:W-:Y:S01]  /*0d40*/  ULOP3.LUT UP1, URZ, UR6, 0x1, URZ, 0xc0, !UPT ;  /* 0x0000000106ff7892 */ /* 0x000fe2000f82c0ff */
[----:B------:R-:W-:Y:S10]  /*0d50*/  BRA.U !UP0, `(.L_x_6) ;  /* 0x00000005080c7547 */ /* 0x000ff4000b800000 */
[C---:B0-----:R-:W-:Y:S02]  /*0d60*/  IMAD R5, R4.reuse, 0x18, RZ ;  /* 0x0000001804057824 */ /* 0x041fe400078e02ff */
[----:B------:R-:W-:Y:S02]  /*0d70*/  IMAD.MOV.U32 R19, RZ, RZ, 0x4b0 ;  /* 0x000004b0ff137424 */ /* 0x000fe400078e00ff */
[----:B------:R-:W0:Y:S02]  /*0d80*/  LDC.64 R16, c[0x3][R5] ;  /* 0x00c0000005107b82 */ /* 0x000e240000000a00 */
[----:B------:R-:W-:-:S06]  /*0d90*/  IMAD R34, R4, 0x48, R19 ;  /* 0x0000004804227824 */ /* 0x000fcc00078e0213 */
[----:B------:R-:W1:Y:S08]  /*0da0*/  LDC.64 R22, c[0x3][R34] ;  /* 0x00c0000022167b82 */ /* 0x000e700000000a00 */
[----:B------:R-:W2:Y:S08]  /*0db0*/  LDC.64 R18, c[0x3][R5+0x8] ;  /* 0x00c0020005127b82 */ /* 0x000eb00000000a00 */
[----:B------:R-:W3:Y:S01]  /*0dc0*/  LDC.64 R24, c[0x3][R34+0x18] ;  /* 0x00c0060022187b82 */ /* 0x000ee20000000a00 */
[----:B0-----:R-:W-:-:S07]  /*0dd0*/  DADD R16, R8, -R16 ;  /* 0x0000000008107229 */ /* 0x001fce0000000810 */
[----:B------:R-:W0:Y:S01]  /*0de0*/  LDC.64 R30, c[0x3][R34+0x8] ;  /* 0x00c00200221e7b82 */ /* 0x000e220000000a00 */
[----:B-1----:R-:W-:-:S07]  /*0df0*/  DFMA R26, R16, R22, RZ ;  /* 0x00000016101a722b */ /* 0x002fce00000000ff */
[----:B------:R-:W1:Y:S01]  /*0e00*/  LDC.64 R20, c[0x3][R34+0x20] ;  /* 0x00c0080022147b82 */ /* 0x000e620000000a00 */
[----:B--2---:R-:W-:-:S07]  /*0e10*/  DADD R18, R10, -R18 ;  /* 0x000000000a127229 */ /* 0x004fce0000000812 */
[----:B------:R-:W2:Y:S01]  /*0e20*/  LDC.64 R22, c[0x3][R5+0x10] ;  /* 0x00c0040005167b82 */ /* 0x000ea20000000a00 */
[----:B---3--:R-:W-:-:S07]  /*0e30*/  DFMA R24, R18, R24, R26 ;  /* 0x000000181218722b */ /* 0x008fce000000001a */
[----:B------:R-:W3:Y:S01]  /*0e40*/  LDC.64 R28, c[0x3][R34+0x38] ;  /* 0x00c00e00221c7b82 */ /* 0x000ee20000000a00 */
[----:B0-----:R-:W-:-:S07]  /*0e50*/  DFMA R30, R16, R30, RZ ;  /* 0x0000001e101e722b */ /* 0x001fce00000000ff */
[----:B------:R-:W0:Y:S01]  /*0e60*/  LDC.64 R26, c[0x3][R34+0x30] ;  /* 0x00c00c00221a7b82 */ /* 0x000e220000000a00 */
[----:B-1----:R-:W-:-:S07]  /*0e70*/  DFMA R20, R18, R20, R30 ;  /* 0x000000141214722b */ /* 0x002fce000000001e */
[----:B------:R-:W1:Y:S01]  /*0e80*/  LDC.64 R32, c[0x3][R34+0x10] ;  /* 0x00c0040022207b82 */ /* 0x000e620000000a00 */
[----:B--2---:R-:W-:-:S07]  /*0e90*/  DADD R30, R12, -R22 ;  /* 0x000000000c1e7229 */ /* 0x004fce0000000816 */
[----:B------:R-:W2:Y:S01]  /*0ea0*/  LDC.64 R22, c[0x3][R34+0x28] ;  /* 0x00c00a0022167b82 */ /* 0x000ea20000000a00 */
[C---:B---3--:R-:W-:Y:S02]  /*0eb0*/  DFMA R28, R30.reuse, R28, R20 ;  /* 0x0000001c1e1c722b */ /* 0x048fe40000000014 */
[----:B0-----:R-:W-:-:S05]  /*0ec0*/  DFMA R24, R30, R26, R24 ;  /* 0x0000001a1e18722b */ /* 0x001fca0000000018 */
[----:B------:R-:W0:Y:S03]  /*0ed0*/  LDC.64 R20, c[0x3][R34+0x40] ;  /* 0x00c0100022147b82 */ /* 0x000e260000000a00 */
[----:B------:R-:W-:-:S05]  /*0ee0*/  DFMA R24, R16, -R24, RZ ;  /* 0x800000181018722b */ /* 0x000fca00000000ff */
[----:B------:R-:W3:Y:S01]  /*0ef0*/  LDC.64 R36, c[0x3][R34+0x88] ;  /* 0x00c0220022247b82 */ /* 0x000ee20000000a00 */
[----:B-1----:R-:W-:Y:S02]  /*0f00*/  DFMA R32, R16, R32, RZ ;  /* 0x000000201020722b */ /* 0x002fe400000000ff */
[----:B------:R-:W-:-:S05]  /*0f10*/  DFMA R24, R18, -R28, R24 ;  /* 0x8000001c1218722b */ /* 0x000fca0000000018 */
[----:B------:R-:W1:Y:S01]  /*0f20*/  LDC.64 R16, c[0x3][R5+0x18] ;  /* 0x00c0060005107b82 */ /* 0x000e620000000a00 */
[----:B--2---:R-:W-:-:S07]  /*0f30*/  DFMA R26, R18, R22, R32 ;  /* 0x00000016121a722b */ /* 0x004fce0000000020 */
[----:B------:R-:W2:Y:S01]  /*0f40*/  LDC.64 R22, c[0x3][R5+0x20] ;  /* 0x00c0080005167b82 */ /* 0x000ea20000000a00 */
[----:B0-----:R-:W-:-:S07]  /*0f50*/  DFMA R26, R30, R20, R26 ;  /* 0x000000141e1a722b */ /* 0x001fce000000001a */
[----:B------:R-:W0:Y:S01]  /*0f60*/  LDC.64 R18, c[0x3][R34+0x48] ;  /* 0x00c0120022127b82 */ /* 0x000e220000000a00 */
[----:B------:R-:W-:-:S07]  /*0f70*/  DFMA R24, R30, -R26, R24 ;  /* 0x8000001a1e18722b */ /* 0x000fce0000000018 */
[----:B------:R-:W4:Y:S01]  /*0f80*/  LDC.64 R20, c[0x3][R34+0x60] ;  /* 0x00c0180022147b82 */ /* 0x000f220000000a00 */
[----:B-1----:R-:W-:Y:S02]  /*0f90*/  DADD R30, R8, -R16 ;  /* 0x00000000081e7229 */ /* 0x002fe40000000810 */
[----:B------:R-:W-:-:S05]  /*0fa0*/  DSETP.GT.AND P1, PT, R24, R14, PT ;  /* 0x0000000e1800722a */ /* 0x000fca0003f24000 */
[----:B------:R-:W1:Y:S01]  /*0fb0*/  LDC.64 R32, c[0x3][R5+0x28] ;  /* 0x00c00a0005207b82 */ /* 0x000e620000000a00 */
[----:B--2---:R-:W-:-:S07]  /*0fc0*/  DADD R22, R10, -R22 ;  /* 0x000000000a167229 */ /* 0x004fce0000000816 */
[----:B------:R-:W2:Y:S01]  /*0fd0*/  LDC.64 R28, c[0x3][R34+0x50] ;  /* 0x00c01400221c7b82 */ /* 0x000ea20000000a00 */
[----:B0-----:R-:W-:Y:S01]  /*0fe0*/  DFMA R18, R30, R18, RZ ;  /* 0x000000121e12722b */ /* 0x001fe200000000ff */
[----:B------:R-:W-:Y:S01]  /*0ff0*/  @P1 MOV R14, R24 ;  /* 0x00000018000e1202 */ /* 0x000fe20000000f00 */
[----:B------:R-:W-:Y:S01]  /*1000*/  @P1 IMAD.MOV.U32 R15, RZ, RZ, R25 ;  /* 0x000000ffff0f1224 */ /* 0x000fe200078e0019 */
[----:B------:R0:W-:Y:S04]  /*1010*/  @P1 STG.E.U8 desc[UR8][R6.64+0x3], R4 ;  /* 0x0000030406001986 */ /* 0x0001e8000c101108 */
[----:B------:R-:W5:Y:S01]  /*1020*/  LDC.64 R16, c[0x3][R34+0x78] ;  /* 0x00c01e0022107b82 */ /* 0x000f620000000a00 */
[----:B----4-:R-:W-:-:S07]  /*1030*/  DFMA R20, R22, R20, R18 ;  /* 0x000000141614722b */ /* 0x010fce0000000012 */
[----:B------:R-:W4:Y:S01]  /*1040*/  LDC.64 R26, c[0x3][R34+0x68] ;  /* 0x00c01a00221a7b82 */ /* 0x000f220000000a00 */
[----:B-1----:R-:W-:Y:S02]  /*1050*/  DADD R32, R12, -R32 ;  /* 0x000000000c207229 */ /* 0x002fe40000000820 */
[----:B--2---:R-:W-:-:S05]  /*1060*/  DFMA R28, R30, R28, RZ ;  /* 0x0000001c1e1c722b */ /* 0x004fca00000000ff */
[----:B------:R-:W1:Y:S01]  /*1070*/  LDC.64 R18, c[0x3][R34+0x58] ;  /* 0x00c0160022127b82 */ /* 0x000e620000000a00 */
[----:B-----5:R-:W-:-:S07]  /*1080*/  DFMA R16, R32, R16, R20 ;  /* 0x000000102010722b */ /* 0x020fce0000000014 */
[----:B------:R-:W2:Y:S01]  /*1090*/  LDC.64 R20, c[0x3][R34+0x70] ;  /* 0x00c01c0022147b82 */ /* 0x000ea20000000a00 */
[----:B----4-:R-:W-:-:S07]  /*10a0*/  DFMA R28, R22, R26, R28 ;  /* 0x0000001a161c722b */ /* 0x010fce000000001c */
[----:B------:R-:W4:Y:S01]  /*10b0*/  LDC.64 R26, c[0x3][R34+0x80] ;  /* 0x00c02000221a7b82 */ /* 0x000f220000000a00 */
[C---:B------:R-:W-:Y:S02]  /*10c0*/  DFMA R16, R30.reuse, -R16, RZ ;  /* 0x800000101e10722b */ /* 0x040fe400000000ff */
[----:B-1----:R-:W-:-:S08]  /*10d0*/  DFMA R18, R30, R18, RZ ;  /* 0x000000121e12722b */ /* 0x002fd000000000ff */
[----:B--2---:R-:W-:Y:S02]  /*10e0*/  DFMA R18, R22, R20, R18 ;  /* 0x000000141612722b */ /* 0x004fe40000000012 */
[----:B----4-:R-:W-:-:S06]  /*10f0*/  DFMA R26, R32, R26, R28 ;  /* 0x0000001a201a722b */ /* 0x010fcc000000001c */
[----:B---3--:R-:W-:Y:S02]  /*1100*/  DFMA R18, R32, R36, R18 ;  /* 0x000000242012722b */ /* 0x008fe40000000012 */
[----:B------:R-:W-:-:S08]  /*1110*/  DFMA R16, R22, -R26, R16 ;  /* 0x8000001a1610722b */ /* 0x000fd00000000010 */
[----:B------:R-:W-:-:S08]  /*1120*/  DFMA R16, R32, -R18, R16 ;  /* 0x800000122010722b */ /* 0x000fd00000000010 */
[----:B------:R-:W-:-:S14]  /*1130*/  DSETP.GT.AND P2, PT, R16, R14, PT ;  /* 0x0000000e1000722a */ /* 0x000fdc0003f44000 */
[C---:B------:R-:W-:Y:S01]  /*1140*/  @P2 IADD3 R5, PT, PT, R4.reuse, 0x1, RZ ;  /* 0x0000000104052810 */ /* 0x040fe20007ffe0ff */
[----:B------:R-:W-:Y:S01]  /*1150*/  @P2 IMAD.MOV.U32 R14, RZ, RZ, R16 ;  /* 0x000000ffff0e2224 */ /* 0x000fe200078e0010 */
[----:B------:R-:W-:Y:S01]  /*1160*/  @P2 MOV R15, R17 ;  /* 0x00000011000f2202 */ /* 0x000fe20000000f00 */
[----:B0-----:R-:W-:Y:S02]  /*1170*/  VIADD R4, R4, 0x2 ;  /* 0x0000000204047836 */ /* 0x001fe40000000000 */
[----:B------:R1:W-:Y:S05]  /*1180*/  @P2 STG.E.U8 desc[UR8][R6.64+0x3], R5 ;  /* 0x0000030506002986 */ /* 0x0003ea000c101108 */
.L_x_6:
[----:B------:R-:W-:Y:S05]  /*1190*/  BRA.U !UP1, `(.L_x_5) ;  /* 0x0000000109807547 */ /* 0x000fea000b800000 */
[----:B01----:R-:W-:Y:S02]  /*11a0*/  HFMA2 R5, -RZ, RZ, 0, 7.152557373046875e-05 ;  /* 0x000004b0ff057431 */ /* 0x003fe400000001ff */
[----:B------:R-:W-:-:S04]  /*11b0*/  IMAD R34, R4, 0x18, RZ ;  /* 0x0000001804227824 */ /* 0x000fc800078e02ff */
[----:B------:R-:W0:Y:S01]  /*11c0*/  LDC.64 R22, c[0x3][R34] ;  /* 0x00c0000022167b82 */ /* 0x000e220000000a00 */
[----:B------:R-:W-:-:S07]  /*11d0*/  IMAD R5, R4, 0x48, R5 ;  /* 0x0000004804057824 */ /* 0x000fce00078e0205 */
        /* <DEDUP_REMOVED lines=9> */
[----:B---3--:R-:W-:-:S07]  /*1270*/  DADD R18, R12, -R18 ;  /* 0x000000000c127229 */ /* 0x008fce0000000812 */
[----:B------:R-:W3:Y:S01]  /*1280*/  LDC.64 R8, c[0x3][R5+0x10] ;  /* 0x00c0040005087b82 */ /* 0x000ee20000000a00 */
[----:B0-----:R-:W-:-:S07]  /*1290*/  DFMA R20, R10, R20, R28 ;  /* 0x000000140a14722b */ /* 0x001fce000000001c */
[----:B------:R-:W0:Y:S01]  /*12a0*/  LDC.64 R24, c[0x3][R5+0x20] ;  /* 0x00c0080005187b82 */ /* 0x000e220000000a00 */
[----:B-1----:R-:W-:-:S07]  /*12b0*/  DFMA R16, R22, R16, RZ ;  /* 0x000000101610722b */ /* 0x002fce00000000ff */
[----:B------:R-:W1:Y:S01]  /*12c0*/  LDC.64 R30, c[0x3][R5+0x28] ;  /* 0x00c00a00051e7b82 */ /* 0x000e620000000a00 */
[----:B--2---:R-:W-:-:S07]  /*12d0*/  DFMA R20, R18, R26, R20 ;  /* 0x0000001a1214722b */ /* 0x004fce0000000014 */
[----:B------:R-:W2:Y:S01]  /*12e0*/  LDC.64 R32, c[0x3][R5+0x38] ;  /* 0x00c00e0005207b82 */ /* 0x000ea20000000a00 */
[C---:B---3--:R-:W-:Y:S02]  /*12f0*/  DFMA R8, R22.reuse, R8, RZ ;  /* 0x000000081608722b */ /* 0x048fe400000000ff */
[----:B------:R-:W-:-:S05]  /*1300*/  DFMA R20, R22, -R20, RZ ;  /* 0x800000141614722b */ /* 0x000fca00000000ff */
[----:B------:R-:W3:Y:S01]  /*1310*/  LDC.64 R12, c[0x3][R5+0x40] ;  /* 0x00c01000050c7b82 */ /* 0x000ee20000000a00 */
[C---:B0-----:R-:W-:Y:S02]  /*1320*/  DFMA R16, R10.reuse, R24, R16 ;  /* 0x000000180a10722b */ /* 0x041fe40000000010 */
[----:B-1----:R-:W-:-:S06]  /*1330*/  DFMA R8, R10, R30, R8 ;  /* 0x0000001e0a08722b */ /* 0x002fcc0000000008 */
[C---:B--2---:R-:W-:Y:S02]  /*1340*/  DFMA R16, R18.reuse, R32, R16 ;  /* 0x000000201210722b */ /* 0x044fe40000000010 */
[----:B---3--:R-:W-:-:S06]  /*1350*/  DFMA R8, R18, R12, R8 ;  /* 0x0000000c1208722b */ /* 0x008fcc0000000008 */
[----:B------:R-:W-:-:S08]  /*1360*/  DFMA R16, R10, -R16, R20 ;  /* 0x800000100a10722b */ /* 0x000fd00000000014 */
[----:B------:R-:W-:-:S08]  /*1370*/  DFMA R8, R18, -R8, R16 ;  /* 0x800000081208722b */ /* 0x000fd00000000010 */
[----:B------:R-:W-:-:S14]  /*1380*/  DSETP.GT.AND P1, PT, R8, R14, PT ;  /* 0x0000000e0800722a */ /* 0x000fdc0003f24000 */
[----:B------:R2:W-:Y:S02]  /*1390*/  @P1 STG.E.U8 desc[UR8][R6.64+0x3], R4 ;  /* 0x0000030406001986 */ /* 0x0005e4000c101108 */
.L_x_5:
[----:B------:R-:W-:Y:S05]  /*13a0*/  @!P0 BRA `(.L_x_7) ;  /* 0xffffffec00848947 */ /* 0x000fea000383ffff */
.L_x_2:
[----:B------:R-:W-:Y:S05]  /*13b0*/  BSYNC.RECONVERGENT B0 ;  /* 0x0000000000007941 */ /* 0x000fea0003800200 */
.L_x_1:
[----:B------:R-:W3:Y:S01]  /*13c0*/  LDCU UR6, c[0x0][0x388] ;  /* 0x00007100ff0677ac */ /* 0x000ee20008000800 */
[----:B------:R-:W-:-:S05]  /*13d0*/  VIADD R3, R3, UR4 ;  /* 0x0000000403037c36 */ /* 0x000fca0008000000 */
[----:B---3--:R-:W-:-:S13]  /*13e0*/  ISETP.GE.U32.AND P0, PT, R3, UR6, PT ;  /* 0x0000000603007c0c */ /* 0x008fda000bf06070 */
[----:B------:R-:W-:Y:S05]  /*13f0*/  @!P0 BRA `(.L_x_8) ;  /* 0xffffffec005c8947 */ /* 0x000fea000383ffff */
[----:B------:R-:W-:Y:S05]  /*1400*/  EXIT ;  /* 0x000000000000794d */ /* 0x000fea0003800000 */
.L_x_0:
[----:B------:R-:W0:Y:S01]  /*1410*/  I2F.U32.RP R6, UR5 ;  /* 0x0000000500067d06 */ /* 0x000e220008209000 */
[----:B------:R-:W1:Y:S01]  /*1420*/  LDCU UR6, c[0x0][0x38c] ;  /* 0x00007180ff0677ac */ /* 0x000e620008000800 */
[----:B------:R-:W-:Y:S01]  /*1430*/  IADD3 R2, PT, PT, R0, UR5, RZ ;  /* 0x0000000500027c10 */ /* 0x000fe2000fffe0ff */
[----:B------:R-:W-:Y:S01]  /*1440*/  IMAD R9, RZ, RZ, -UR5 ;  /* 0x80000005ff097e24 */ /* 0x000fe2000f8e02ff */
[----:B------:R-:W-:-:S04]  /*1450*/  ISETP.NE.U32.AND P2, PT, RZ, UR5, PT ;  /* 0x00000005ff007c0c */ /* 0x000fc8000bf45070 */
[----:B0-----:R-:W0:Y:S01]  /*1460*/  MUFU.RCP R6, R6 ;  /* 0x0000000600067308 */ /* 0x001e220000001000 */
[C---:B-1----:R-:W-:Y:S02]  /*1470*/  ISETP.GE.U32.AND P0, PT, R2.reuse, UR6, PT ;  /* 0x0000000602007c0c */ /* 0x042fe4000bf06070 */
[----:B------:R-:W-:Y:S01]  /*1480*/  VIMNMX.U32 R7, PT, PT, R2, UR6, !PT ;  /* 0x0000000602077c48 */ /* 0x000fe2000ffe0000 */
[----:B------:R-:W1:Y:S01]  /*1490*/  LDCU UR6, c[0x0][0x388] ;  /* 0x00007100ff0677ac */ /* 0x000e620008000800 */
[----:B------:R-:W-:-:S04]  /*14a0*/  SEL R8, RZ, 0x1, P0 ;  /* 0x00000001ff087807 */ /* 0x000fc80000000000 */
[----:B------:R-:W-:Y:S02]  /*14b0*/  IADD3 R7, PT, PT, R7, -R2, -R8 ;  /* 0x8000000207077210 */ /* 0x000fe40007ffe808 */
[----:B0-----:R-:W-:-:S04]  /*14c0*/  IADD3 R4, PT, PT, R6, 0xffffffe, RZ ;  /* 0x0ffffffe06047810 */ /* 0x001fc80007ffe0ff */
[----:B------:R0:W2:Y:S02]  /*14d0*/  F2I.FTZ.U32.TRUNC.NTZ R5, R4 ;  /* 0x0000000400057305 */ /* 0x0000a4000021f000 */
[----:B0-----:R-:W-:Y:S02]  /*14e0*/  IMAD.MOV.U32 R4, RZ, RZ, RZ ;  /* 0x000000ffff047224 */ /* 0x001fe400078e00ff */
[----:B--2---:R-:W-:-:S04]  /*14f0*/  IMAD R9, R9, R5, RZ ;  /* 0x0000000509097224 */ /* 0x004fc800078e02ff */
[----:B------:R-:W-:-:S06]  /*1500*/  IMAD.HI.U32 R6, R5, R9, R4 ;  /* 0x0000000905067227 */ /* 0x000fcc00078e0004 */
[----:B------:R-:W-:-:S04]  /*1510*/  IMAD.HI.U32 R5, R6, R7, RZ ;  /* 0x0000000706057227 */ /* 0x000fc800078e00ff */
[----:B------:R-:W-:Y:S01]  /*1520*/  VIADD R6, R2, UR5 ;  /* 0x0000000502067c36 */ /* 0x000fe20008000000 */
[----:B------:R-:W-:-:S04]  /*1530*/  IADD3 R4, PT, PT, -R5, RZ, RZ ;  /* 0x000000ff05047210 */ /* 0x000fc80007ffe1ff */
[----:B------:R-:W-:Y:S01]  /*1540*/  IADD3 R21, PT, PT, R6, UR5, RZ ;  /* 0x0000000506157c10 */ /* 0x000fe2000fffe0ff */
[----:B------:R-:W-:-:S05]  /*1550*/  IMAD R7, R4, UR5, R7 ;  /* 0x0000000504077c24 */ /* 0x000fca000f8e0207 */
[----:B------:R-:W-:-:S13]  /*1560*/  ISETP.GE.U32.AND P0, PT, R7, UR5, PT ;  /* 0x0000000507007c0c */ /* 0x000fda000bf06070 */
[----:B------:R-:W-:Y:S01]  /*1570*/  @P0 VIADD R7, R7, -UR5 ;  /* 0x8000000507070c36 */ /* 0x000fe20008000000 */
[----:B------:R-:W-:-:S04]  /*1580*/  @P0 IADD3 R5, PT, PT, R5, 0x1, RZ ;  /* 0x0000000105050810 */ /* 0x000fc80007ffe0ff */
[----:B------:R-:W-:-:S13]  /*1590*/  ISETP.GE.U32.AND P1, PT, R7, UR5, PT ;  /* 0x0000000507007c0c */ /* 0x000fda000bf26070 */
[----:B------:R-:W-:Y:S02]  /*15a0*/  @P1 IADD3 R5, PT, PT, R5, 0x1, RZ ;  /* 0x0000000105051810 */ /* 0x000fe40007ffe0ff */
[----:B------:R-:W-:-:S04]  /*15b0*/  @!P2 LOP3.LUT R5, RZ, UR5, RZ, 0x33, !PT ;  /* 0x00000005ff05ac12 */ /* 0x000fc8000f8e33ff */
[----:B------:R-:W-:-:S04]  /*15c0*/  IADD3 R8, PT, PT, R8, R5, RZ ;  /* 0x0000000508087210 */ /* 0x000fc80007ffe0ff */
[----:B-1----:R-:W-:-:S07]  /*15d0*/  LOP3.LUT R19, R8, 0x3, RZ, 0xc0, !PT ;  /* 0x0000000308137812 */ /* 0x002fce00078ec0ff */
.L_x_14:
[----:B0-----:R-:W0:Y:S01]  /*15e0*/  LDC R7, c[0x0][0x38c] ;  /* 0x0000e300ff077b82 */ /* 0x001e220000000800 */
[----:B------:R-:W-:Y:S01]  /*15f0*/  BSSY.RECONVERGENT B0, `(.L_x_9) ;  /* 0x000002e000007945 */ /* 0x000fe20003800200 */
[----:B0-----:R-:W-:-:S13]  /*1600*/  ISETP.GE.U32.AND P0, PT, R0, R7, PT ;  /* 0x000000070000720c */ /* 0x001fda0003f06070 */
[----:B-123--:R-:W-:Y:S05]  /*1610*/  @P0 BRA `(.L_x_10) ;  /* 0x0000000000ac0947 */ /* 0x00efea0003800000 */
[----:B------:R-:W0:Y:S01]  /*1620*/  LDC.64 R4, c[0x0][0x380] ;  /* 0x0000e000ff047b82 */ /* 0x000e220000000a00 */
[----:B------:R-:W-:Y:S01]  /*1630*/  ISETP.NE.AND P0, PT, R19, 0x3, PT ;  /* 0x000000031300780c */ /* 0x000fe20003f05270 */
[----:B------:R-:W-:Y:S01]  /*1640*/  BSSY.RECONVERGENT B1, `(.L_x_11) ;  /* 0x0000015000017945 */ /* 0x000fe20003800200 */
[----:B------:R-:W-:Y:S01]  /*1650*/  ISETP.GE.U32.AND P1, PT, R8, 0x3, PT ;  /* 0x000000030800780c */ /* 0x000fe20003f26070 */
[----:B------:R-:W-:-:S10]  /*1660*/  IMAD.MOV.U32 R18, RZ, RZ, R0 ;  /* 0x000000ffff127224 */ /* 0x000fd400078e0000 */
[----:B------:R-:W-:Y:S05]  /*1670*/  @!P0 BRA `(.L_x_12) ;  /* 0x0000000000448947 */ /* 0x000fea0003800000 */
[----:B------:R-:W1:Y:S01]  /*1680*/  LDC R9, c[0x0][0x388] ;  /* 0x0000e200ff097b82 */ /* 0x000e620000000800 */
[----:B------:R-:W-:Y:S02]  /*1690*/  ISETP.NE.AND P0, PT, R19, RZ, PT ;  /* 0x000000ff1300720c */ /* 0x000fe40003f05270 */
[----:B------:R-:W-:-:S05]  /*16a0*/  MOV R18, R2 ;  /* 0x0000000200127202 */ /* 0x000fca0000000f00 */
[----:B------:R-:W2:Y:S01]  /*16b0*/  LDC.64 R12, c[0x0][0x380] ;  /* 0x0000e000ff0c7b82 */ /* 0x000ea20000000a00 */
[----:B-1----:R-:W-:-:S04]  /*16c0*/  IMAD R11, R0, R9, R3 ;  /* 0x00000009000b7224 */ /* 0x002fc800078e0203 */
[----:B--2---:R-:W-:-:S05]  /*16d0*/  IMAD.WIDE.U32 R10, R11, 0x4, R12 ;  /* 0x000000040b0a7825 */ /* 0x004fca00078e000c */
[----:B------:R1:W-:Y:S01]  /*16e0*/  STG.E.U8 desc[UR8][R10.64+0x3], RZ ;  /* 0x000003ff0a007986 */ /* 0x0003e2000c101108 */
[----:B------:R-:W-:Y:S05]  /*16f0*/  @!P0 BRA `(.L_x_12) ;  /* 0x0000000000248947 */ /* 0x000fea0003800000 */
[----:B------:R-:W-:Y:S01]  /*1700*/  ISETP.NE.AND P0, PT, R19, 0x1, PT ;  /* 0x000000011300780c */ /* 0x000fe20003f05270 */
[----:B-1----:R-:W-:Y:S01]  /*1710*/  IMAD R11, R2, R9, R3 ;  /* 0x00000009020b7224 */ /* 0x002fe200078e0203 */
[----:B------:R-:W-:-:S03]  /*1720*/  MOV R18, R6 ;  /* 0x0000000600127202 */ /* 0x000fc60000000f00 */
[----:B------:R-:W-:-:S05]  /*1730*/  IMAD.WIDE.U32 R10, R11, 0x4, R12 ;  /* 0x000000040b0a7825 */ /* 0x000fca00078e000c */
[----:B------:R2:W-:Y:S03]  /*1740*/  STG.E.U8 desc[UR8][R10.64+0x3], RZ ;  /* 0x000003ff0a007986 */ /* 0x0005e6000c101108 */
[----:B------:R-:W-:Y:S02]  /*1750*/  @P0 IMAD R9, R6, R9, R3 ;  /* 0x0000000906090224 */ /* 0x000fe400078e0203 */
[----:B------:R-:W-:Y:S02]  /*1760*/  @P0 IMAD.MOV.U32 R18, RZ, RZ, R21 ;  /* 0x000000ffff120224 */ /* 0x000fe400078e0015 */
[----:B------:R-:W-:-:S05]  /*1770*/  @P0 IMAD.WIDE.U32 R12, R9, 0x4, R12 ;  /* 0x00000004090c0825 */ /* 0x000fca00078e000c */
[----:B------:R2:W-:Y:S02]  /*1780*/  @P0 STG.E.U8 desc[UR8][R12.64+0x3], RZ ;  /* 0x000003ff0c000986 */ /* 0x0005e4000c101108 */
.L_x_12:
[----:B------:R-:W-:Y:S05]  /*1790*/  BSYNC.RECONVERGENT B1 ;  /* 0x0000000000017941 */ /* 0x000fea0003800200 */
.L_x_11:
[----:B------:R-:W-:Y:S05]  /*17a0*/  @!P1 BRA `(.L_x_10) ;  /* 0x0000000000489947 */ /* 0x000fea0003800000 */
.L_x_13:
[C---:B-123--:R-:W-:Y:S01]  /*17b0*/  IADD3 R10, PT, PT, R18.reuse, UR5, RZ ;  /* 0x00000005120a7c10 */ /* 0x04efe2000fffe0ff */
[----:B------:R-:W-:-:S03]  /*17c0*/  IMAD R11, R18, UR6, R3 ;  /* 0x00000006120b7c24 */ /* 0x000fc6000f8e0203 */
[C---:B------:R-:W-:Y:S01]  /*17d0*/  IADD3 R12, PT, PT, R10.reuse, UR5, RZ ;  /* 0x000000050a0c7c10 */ /* 0x040fe2000fffe0ff */
[----:B------:R-:W-:Y:S02]  /*17e0*/  IMAD R13, R10, UR6, R3 ;  /* 0x000000060a0d7c24 */ /* 0x000fe4000f8e0203 */
[----:B0-----:R-:W-:-:S04]  /*17f0*/  IMAD.WIDE.U32 R10, R11, 0x4, R4 ;  /* 0x000000040b0a7825 */ /* 0x001fc800078e0004 */
[C---:B------:R-:W-:Y:S01]  /*1800*/  VIADD R20, R12.reuse, UR5 ;  /* 0x000000050c147c36 */ /* 0x040fe20008000000 */
[----:B------:R3:W-:Y:S01]  /*1810*/  STG.E.U8 desc[UR8][R10.64+0x3], RZ ;  /* 0x000003ff0a007986 */ /* 0x0007e2000c101108 */
[--C-:B------:R-:W-:Y:S02]  /*1820*/  IMAD R15, R12, UR6, R3.reuse ;  /* 0x000000060c0f7c24 */ /* 0x100fe4000f8e0203 */
[C---:B------:R-:W-:Y:S01]  /*1830*/  IMAD R17, R20.reuse, UR6, R3 ;  /* 0x0000000614117c24 */ /* 0x040fe2000f8e0203 */
[----:B------:R-:W-:Y:S01]  /*1840*/  IADD3 R18, PT, PT, R20, UR5, RZ ;  /* 0x0000000514127c10 */ /* 0x000fe2000fffe0ff */
[----:B------:R-:W-:-:S03]  /*1850*/  IMAD.WIDE.U32 R12, R13, 0x4, R4 ;  /* 0x000000040d0c7825 */ /* 0x000fc600078e0004 */
[----:B------:R-:W-:Y:S01]  /*1860*/  ISETP.GE.U32.AND P0, PT, R18, R7, PT ;  /* 0x000000071200720c */ /* 0x000fe20003f06070 */
[--C-:B------:R-:W-:Y:S01]  /*1870*/  IMAD.WIDE.U32 R14, R15, 0x4, R4.reuse ;  /* 0x000000040f0e7825 */ /* 0x100fe200078e0004 */
[----:B------:R3:W-:Y:S03]  /*1880*/  STG.E.U8 desc[UR8][R12.64+0x3], RZ ;  /* 0x000003ff0c007986 */ /* 0x0007e6000c101108 */
[----:B------:R-:W-:Y:S01]  /*1890*/  IMAD.WIDE.U32 R16, R17, 0x4, R4 ;  /* 0x0000000411107825 */ /* 0x000fe200078e0004 */
[----:B------:R3:W-:Y:S04]  /*18a0*/  STG.E.U8 desc[UR8][R14.64+0x3], RZ ;  /* 0x000003ff0e007986 */ /* 0x0007e8000c101108 */
[----:B------:R3:W-:Y:S03]  /*18b0*/  STG.E.U8 desc[UR8][R16.64+0x3], RZ ;  /* 0x000003ff10007986 */ /* 0x0007e6000c101108 */
[----:B------:R-:W-:Y:S05]  /*18c0*/  @!P0 BRA `(.L_x_13) ;  /* 0xfffffffc00b88947 */ /* 0x000fea000383ffff */
.L_x_10:
[----:B------:R-:W-:Y:S05]  /*18d0*/  BSYNC.RECONVERGENT B0 ;  /* 0x0000000000007941 */ /* 0x000fea0003800200 */
.L_x_9:
[----:B------:R-:W4:Y:S01]  /*18e0*/  LDCU UR7, c[0x0][0x388] ;  /* 0x00007100ff0777ac */ /* 0x000f220008000800 */
[----:B------:R-:W-:-:S04]  /*18f0*/  IADD3 R3, PT, PT, R3, UR4, RZ ;  /* 0x0000000403037c10 */ /* 0x000fc8000fffe0ff */
[----:B----4-:R-:W-:-:S13]  /*1900*/  ISETP.GE.U32.AND P0, PT, R3, UR7, PT ;  /* 0x0000000703007c0c */ /* 0x010fda000bf06070 */
[----:B------:R-:W-:Y:S05]  /*1910*/  @!P0 BRA `(.L_x_14) ;  /* 0xfffffffc00308947 */ /* 0x000fea000383ffff */
[----:B------:R-:W-:Y:S05]  /*1920*/  EXIT ;  /* 0x000000000000794d */ /* 0x000fea0003800000 */
.L_x_15:
[----:B------:R-:W-:-:S00]  /*1930*/  BRA `(.L_x_15) ;  /* 0xfffffffc00fc7947 */ /* 0x000fc0000383ffff */
[----:B------:R-:W-:-:S00]  /*1940*/  NOP ;  /* 0x0000000000007918 */ /* 0x000fc00000000000 */
        /* <DEDUP_REMOVED lines=11> */
.L_x_16:


//--------------------- .nv.shared.reserved.0     --------------------------
	.section	.nv.shared.reserved.0,"aw",@nobits
	.weak		__nv_reservedSMEM_offset_0_alias
	.size		__nv_reservedSMEM_offset_0_alias, 0, 64
	.other		__nv_reservedSMEM_offset_0_alias,@"STO_CUDA_RESERVED_SHARED STV_DEFAULT"
__nv_reservedSMEM_offset_0_alias:
	.zero		0
	.zero		64


//--------------------- .nv.constant0._Z6kernelP6uchar4jji --------------------------
	.section	.nv.constant0._Z6kernelP6uchar4jji,"a",@progbits
	.sectionflags	@""
	.align	4
.nv.constant0._Z6kernelP6uchar4jji:
	.zero		916


//--------------------- SYMBOLS --------------------------

	.type		.nv.reservedSmem.offset0,@object
	.size		.nv.reservedSmem.offset0,0x4
